// auto-generated by cutlass_sweep.gemm — config: {"arch": "sm_90", "cluster_m": 1, "cluster_n": 4, "dtype": "fp32", "dtype_b": "fp32", "layout": "nt", "stages": 0, "tile_k": 32, "tile_m": 64, "tile_n": 256}
#include "cutlass/cutlass.h"
#include "cutlass/gemm/collective/collective_builder.hpp"
#include "cutlass/gemm/device/gemm_universal_adapter.h"
#include "cutlass/gemm/kernel/gemm_universal.hpp"
#include "cutlass/epilogue/collective/collective_builder.hpp"

using ElemA = float;
using ElemB = float;
using ElemCD = float;
using Acc  = float;
using TileShape    = cute::Shape<cute::_64, cute::_256, cute::_32>;
using ClusterShape = cute::Shape<cute::_1, cute::_4, cute::_1>;

using CollectiveEpilogue = typename cutlass::epilogue::collective::CollectiveBuilder<
    cutlass::arch::Sm90, cutlass::arch::OpClassTensorOp,
    TileShape, ClusterShape,
    cutlass::epilogue::collective::EpilogueTileAuto,
    Acc, Acc,
    ElemCD, cutlass::layout::RowMajor, 128 / cutlass::sizeof_bits<ElemCD>::value,
    ElemCD, cutlass::layout::RowMajor, 128 / cutlass::sizeof_bits<ElemCD>::value,
    cutlass::epilogue::collective::EpilogueScheduleAuto
  >::CollectiveOp;

using CollectiveMainloop = typename cutlass::gemm::collective::CollectiveBuilder<
    cutlass::arch::Sm90, cutlass::arch::OpClassTensorOp,
    ElemA, cutlass::layout::RowMajor, 128 / cutlass::sizeof_bits<ElemA>::value,
    ElemB, cutlass::layout::ColumnMajor, 128 / cutlass::sizeof_bits<ElemB>::value,
    Acc,
    TileShape, ClusterShape,
    cutlass::gemm::collective::StageCountAutoCarveout<static_cast<int>(sizeof(typename CollectiveEpilogue::SharedStorage))>,
    cutlass::gemm::collective::KernelScheduleAuto
  >::CollectiveOp;

using GemmKernel = cutlass::gemm::kernel::GemmUniversal<
    cute::Shape<int,int,int,int>,
    CollectiveMainloop,
    CollectiveEpilogue
>;
using Gemm = cutlass::gemm::device::GemmUniversalAdapter<GemmKernel>;

// Force the device kernel symbol into the cubin without needing a host main.
auto* _anchor = &cutlass::device_kernel<GemmKernel>;


// ===== COMPILED SASS (sm_90a) =====

	.target	sm_90a

	.elftype	@"ET_EXEC"


//--------------------- .note.nv.tkinfo           --------------------------
	.section	.note.nv.tkinfo,"",@"SHT_NOTE"
	.sectionflags	@"SHF_NOTE_NV_TKINFO"
	.tkinfo
        /*0018*/ 	.word	0x00000002
        /*0030*/ 	.string	""
        /*0030*/ 	.string	"ptxas"
        /*0030*/ 	.string	"Cuda compilation tools, release 13.0, V13.0.88"
        /*0030*/ 	.string	"Build cuda_13.0.r13.0/compiler.36424714_0"
        /*0030*/ 	.string	"-arch sm_90a -m 64 "



//--------------------- .note.nv.cuinfo           --------------------------
	.section	.note.nv.cuinfo,"",@"SHT_NOTE"
	.sectionflags	@"SHF_NOTE_NV_CUINFO"
        /*0018*/ 	.short	0x0002
        /*001a*/ 	.short	0x005a
        /*001c*/ 	.short	0x0082
	.zero		2


//--------------------- .nv.info                  --------------------------
	.section	.nv.info,"",@"SHT_CUDA_INFO"
	.align	4


	//----- nvinfo : EIATTR_REGCOUNT
	.align		4
        /*0000*/ 	.byte	0x04, 0x2f
        /*0002*/ 	.short	(.L_15 - .L_14)
	.align		4
.L_14:
        /*0004*/ 	.word	index@(_ZN7cutlass13device_kernelINS_4gemm6kernel13GemmUniversalIN4cute5tupleIJiiiiEEENS1_10collective13CollectiveMmaINS1_34MainloopSm90TmaGmmaWarpSpecializedILi5ENS5_IJNS4_1CILi1EEENSA_ILi4EEESB_EEENS1_32KernelTmaWarpSpecializedPingpongEEENS5_IJNSA_ILi64EEENSA_ILi256EEENSA_ILi32EEEEEEfNS5_IJlSB_lEEEfSK_NS4_8TiledMMAINS4_8MMA_AtomIJNS4_4SM904GMMA30MMA_64x256x8_F32TF32TF32_SS_TNILNSO_7ScaleInE1ELSQ_1EEEEEENS4_6LayoutINS5_IJSB_SB_SB_EEENS5_IJNSA_ILi0EEESV_SV_EEEEENS5_IJNS4_10UnderscoreESY_SY_EEEEENS4_23SM90_TMA_LOAD_MULTICASTENS4_14ComposedLayoutINS4_7SwizzleILi3ELi4ELi3EEENS4_18smem_ptr_flag_bitsILi32EEENST_INS5_IJNSA_ILi8EEESI_EEENS5_IJSI_SB_EEEEEEEvNS4_8identityENS4_13SM90_TMA_LOADES1B_vS1C_EENS_8epilogue10collective6detail29Sm90TmaWarpSpecializedAdapterINS1G_15DefaultEpilogueIfSK_SK_NS1F_6thread17LinearCombinationIfLi1EffLNS1K_9ScaleType4KindE0ELNS_15FloatRoundStyleE2EfEENS1_15EpilogueDefaultEEEEEvvEEEEvNT_6ParamsE)
        /*0008*/ 	.word	0x000000a8


	//----- nvinfo : EIATTR_FRAME_SIZE
	.align		4
.L_15:
        /*000c*/ 	.byte	0x04, 0x11
        /*000e*/ 	.short	(.L_17 - .L_16)
	.align		4
.L_16:
        /*0010*/ 	.word	index@(_ZN7cutlass13device_kernelINS_4gemm6kernel13GemmUniversalIN4cute5tupleIJiiiiEEENS1_10collective13CollectiveMmaINS1_34MainloopSm90TmaGmmaWarpSpecializedILi5ENS5_IJNS4_1CILi1EEENSA_ILi4EEESB_EEENS1_32KernelTmaWarpSpecializedPingpongEEENS5_IJNSA_ILi64EEENSA_ILi256EEENSA_ILi32EEEEEEfNS5_IJlSB_lEEEfSK_NS4_8TiledMMAINS4_8MMA_AtomIJNS4_4SM904GMMA30MMA_64x256x8_F32TF32TF32_SS_TNILNSO_7ScaleInE1ELSQ_1EEEEEENS4_6LayoutINS5_IJSB_SB_SB_EEENS5_IJNSA_ILi0EEESV_SV_EEEEENS5_IJNS4_10UnderscoreESY_SY_EEEEENS4_23SM90_TMA_LOAD_MULTICASTENS4_14ComposedLayoutINS4_7SwizzleILi3ELi4ELi3EEENS4_18smem_ptr_flag_bitsILi32EEENST_INS5_IJNSA_ILi8EEESI_EEENS5_IJSI_SB_EEEEEEEvNS4_8identityENS4_13SM90_TMA_LOADES1B_vS1C_EENS_8epilogue10collective6detail29Sm90TmaWarpSpecializedAdapterINS1G_15DefaultEpilogueIfSK_SK_NS1F_6thread17LinearCombinationIfLi1EffLNS1K_9ScaleType4KindE0ELNS_15FloatRoundStyleE2EfEENS1_15EpilogueDefaultEEEEEvvEEEEvNT_6ParamsE)
        /*0014*/ 	.word	0x00000008


	//----- nvinfo : EIATTR_MIN_STACK_SIZE
	.align		4
.L_17:
        /*0018*/ 	.byte	0x04, 0x12
        /*001a*/ 	.short	(.L_19 - .L_18)
	.align		4
.L_18:
        /*001c*/ 	.word	index@(_ZN7cutlass13device_kernelINS_4gemm6kernel13GemmUniversalIN4cute5tupleIJiiiiEEENS1_10collective13CollectiveMmaINS1_34MainloopSm90TmaGmmaWarpSpecializedILi5ENS5_IJNS4_1CILi1EEENSA_ILi4EEESB_EEENS1_32KernelTmaWarpSpecializedPingpongEEENS5_IJNSA_ILi64EEENSA_ILi256EEENSA_ILi32EEEEEEfNS5_IJlSB_lEEEfSK_NS4_8TiledMMAINS4_8MMA_AtomIJNS4_4SM904GMMA30MMA_64x256x8_F32TF32TF32_SS_TNILNSO_7ScaleInE1ELSQ_1EEEEEENS4_6LayoutINS5_IJSB_SB_SB_EEENS5_IJNSA_ILi0EEESV_SV_EEEEENS5_IJNS4_10UnderscoreESY_SY_EEEEENS4_23SM90_TMA_LOAD_MULTICASTENS4_14ComposedLayoutINS4_7SwizzleILi3ELi4ELi3EEENS4_18smem_ptr_flag_bitsILi32EEENST_INS5_IJNSA_ILi8EEESI_EEENS5_IJSI_SB_EEEEEEEvNS4_8identityENS4_13SM90_TMA_LOADES1B_vS1C_EENS_8epilogue10collective6detail29Sm90TmaWarpSpecializedAdapterINS1G_15DefaultEpilogueIfSK_SK_NS1F_6thread17LinearCombinationIfLi1EffLNS1K_9ScaleType4KindE0ELNS_15FloatRoundStyleE2EfEENS1_15EpilogueDefaultEEEEEvvEEEEvNT_6ParamsE)
        /*0020*/ 	.word	0x00000008
.L_19:


//--------------------- .nv.compat                --------------------------
	.section	.nv.compat,"",@"SHT_CUDA_COMPAT_INFO"
	.align	4
        /*0000*/ 	.byte	0x02, 0x09, 0x01, 0x00, 0x02, 0x02, 0x04, 0x00, 0x02, 0x05, 0x05, 0x00, 0x03, 0x07, 0x01, 0x01
        /*0010*/ 	.byte	0x02, 0x03, 0x01, 0x00, 0x02, 0x06, 0x01, 0x00, 0x04, 0x0b, 0x08, 0x00, 0x00, 0x00, 0x00, 0x00
        /*0020*/ 	.byte	0x00, 0x00, 0x00, 0x00


//--------------------- .nv.info._ZN7cutlass13device_kernelINS_4gemm6kernel13GemmUniversalIN4cute5tupleIJiiiiEEENS1_10collective13CollectiveMmaINS1_34MainloopSm90TmaGmmaWarpSpecializedILi5ENS5_IJNS4_1CILi1EEENSA_ILi4EEESB_EEENS1_32KernelTmaWarpSpecializedPingpongEEENS5_IJNSA_ILi64EEENSA_ILi256EEENSA_ILi32EEEEEEfNS5_IJlSB_lEEEfSK_NS4_8TiledMMAINS4_8MMA_AtomIJNS4_4SM904GMMA30MMA_64x256x8_F32TF32TF32_SS_TNILNSO_7ScaleInE1ELSQ_1EEEEEENS4_6LayoutINS5_IJSB_SB_SB_EEENS5_IJNSA_ILi0EEESV_SV_EEEEENS5_IJNS4_10UnderscoreESY_SY_EEEEENS4_23SM90_TMA_LOAD_MULTICASTENS4_14ComposedLayoutINS4_7SwizzleILi3ELi4ELi3EEENS4_18smem_ptr_flag_bitsILi32EEENST_INS5_IJNSA_ILi8EEESI_EEENS5_IJSI_SB_EEEEEEEvNS4_8identityENS4_13SM90_TMA_LOADES1B_vS1C_EENS_8epilogue10collective6detail29Sm90TmaWarpSpecializedAdapterINS1G_15DefaultEpilogueIfSK_SK_NS1F_6thread17LinearCombinationIfLi1EffLNS1K_9ScaleType4KindE0ELNS_15FloatRoundStyleE2EfEENS1_15EpilogueDefaultEEEEEvvEEEEvNT_6ParamsE --------------------------
	.section	.nv.info._ZN7cutlass13device_kernelINS_4gemm6kernel13GemmUniversalIN4cute5tupleIJiiiiEEENS1_10collective13CollectiveMmaINS1_34MainloopSm90TmaGmmaWarpSpecializedILi5ENS5_IJNS4_1CILi1EEENSA_ILi4EEESB_EEENS1_32KernelTmaWarpSpecializedPingpongEEENS5_IJNSA_ILi64EEENSA_ILi256EEENSA_ILi32EEEEEEfNS5_IJlSB_lEEEfSK_NS4_8TiledMMAINS4_8MMA_AtomIJNS4_4SM904GMMA30MMA_64x256x8_F32TF32TF32_SS_TNILNSO_7ScaleInE1ELSQ_1EEEEEENS4_6LayoutINS5_IJSB_SB_SB_EEENS5_IJNSA_ILi0EEESV_SV_EEEEENS5_IJNS4_10UnderscoreESY_SY_EEEEENS4_23SM90_TMA_LOAD_MULTICASTENS4_14ComposedLayoutINS4_7SwizzleILi3ELi4ELi3EEENS4_18smem_ptr_flag_bitsILi32EEENST_INS5_IJNSA_ILi8EEESI_EEENS5_IJSI_SB_EEEEEEEvNS4_8identityENS4_13SM90_TMA_LOADES1B_vS1C_EENS_8epilogue10collective6detail29Sm90TmaWarpSpecializedAdapterINS1G_15DefaultEpilogueIfSK_SK_NS1F_6thread17LinearCombinationIfLi1EffLNS1K_9ScaleType4KindE0ELNS_15FloatRoundStyleE2EfEENS1_15EpilogueDefaultEEEEEvvEEEEvNT_6ParamsE,"",@"SHT_CUDA_INFO"
	.sectionflags	@""
	.align	4


	//----- nvinfo : EIATTR_CUDA_API_VERSION
	.align		4
        /*0000*/ 	.byte	0x04, 0x37
        /*0002*/ 	.short	(.L_21 - .L_20)
.L_20:
        /*0004*/ 	.word	0x00000082


	//----- nvinfo : EIATTR_KPARAM_INFO
	.align		4
.L_21:
        /*0008*/ 	.byte	0x04, 0x17
        /*000a*/ 	.short	(.L_23 - .L_22)
.L_22:
        /*000c*/ 	.word	0x00000000
        /*0010*/ 	.short	0x0000
        /*0012*/ 	.short	0x0070
        /*0014*/ 	.byte	0x00, 0xf0, 0x01, 0x10


	//----- nvinfo : EIATTR_SPARSE_MMA_MASK
	.align		4
.L_23:
        /*0018*/ 	.byte	0x03, 0x50
        /*001a*/ 	.short	0x0000


	//----- nvinfo : EIATTR_MAXREG_COUNT
	.align		4
        /*001c*/ 	.byte	0x03, 0x1b
        /*001e*/ 	.short	0x00a8


	//----- nvinfo : EIATTR_NUM_BARRIERS
	.align		4
        /*0020*/ 	.byte	0x02, 0x4c
        /*0022*/ 	.byte	0x01
	.zero		1


	//----- nvinfo : EIATTR_EXTERNS
	.align		4
        /*0024*/ 	.byte	0x04, 0x0f
        /*0026*/ 	.short	(.L_25 - .L_24)


	//   ....[0]....
	.align		4
.L_24:
        /*0028*/ 	.word	index@(__assertfail)


	//----- nvinfo : EIATTR_ANNOTATIONS
	.align		4
.L_25:
        /*002c*/ 	.byte	0x04, 0x55
        /*002e*/ 	.short	(.L_27 - .L_26)


	//   ....[0]....
.L_26:
        /*0030*/ 	.word	0x00000001
        /*0034*/ 	.byte	0x60, 0x0d, 0x00, 0x00, 0x01, 0x00, 0x00, 0x00, 0xd0, 0x86, 0x00, 0x00, 0x01, 0x00, 0x00, 0x00
        /*0044*/ 	.byte	0x50, 0x93, 0x00, 0x00


	//----- nvinfo : EIATTR_MERCURY_ISA_VERSION
	.align		4
.L_27:
        /*0048*/ 	.byte	0x03, 0x5f
        /*004a*/ 	.short	0x0101


	//----- nvinfo : EIATTR_INT_WARP_WIDE_INSTR_OFFSETS
	.align		4
        /*004c*/ 	.byte	0x04, 0x31
        /*004e*/ 	.short	(.L_29 - .L_28)


	//   ....[0]....
.L_28:
        /*0050*/ 	.word	0x000004f0


	//   ....[1]....
        /*0054*/ 	.word	0x00000530


	//   ....[2]....
        /*0058*/ 	.word	0x00000640


	//   ....[3]....
        /*005c*/ 	.word	0x00000660


	//   ....[4]....
        /*0060*/ 	.word	0x00000680


	//   ....[5]....
        /*0064*/ 	.word	0x000006a0


	//   ....[6]....
        /*0068*/ 	.word	0x00000760


	//   ....[7]....
        /*006c*/ 	.word	0x000007a0


	//   ....[8]....
        /*0070*/ 	.word	0x00002030


	//----- nvinfo : EIATTR_COOP_GROUP_MASK_REGIDS
	.align		4
.L_29:
        /*0074*/ 	.byte	0x04, 0x29
        /*0076*/ 	.short	(.L_31 - .L_30)


	//   ....[0]....
.L_30:
        /*0078*/ 	.word	0xffffffff


	//   ....[1]....
        /*007c*/ 	.word	0xffffffff


	//   ....[2]....
        /*0080*/ 	.word	0xffffffff


	//   ....[3]....
        /*0084*/ 	.word	0xffffffff


	//   ....[4]....
        /*0088*/ 	.word	0xffffffff


	//   ....[5]....
        /*008c*/ 	.word	0xffffffff


	//   ....[6]....
        /*0090*/ 	.word	0xffffffff


	//----- nvinfo : EIATTR_COOP_GROUP_INSTR_OFFSETS
	.align		4
.L_31:
        /*0094*/ 	.byte	0x04, 0x28
        /*0096*/ 	.short	(.L_33 - .L_32)


	//   ....[0]....
.L_32:
        /*0098*/ 	.word	0x00000070


	//   ....[1]....
        /*009c*/ 	.word	0x00000080


	//   ....[2]....
        /*00a0*/ 	.word	0x00000140


	//   ....[3]....
        /*00a4*/ 	.word	0x000002f0


	//   ....[4]....
        /*00a8*/ 	.word	0x00000330


	//   ....[5]....
        /*00ac*/ 	.word	0x000007f0


	//   ....[6]....
        /*00b0*/ 	.word	0x00000900


	//----- nvinfo : EIATTR_REG_RECONFIG
	.align		4
.L_33:
        /*00b4*/ 	.byte	0x01, 0x54
	.zero		2


	//----- nvinfo : EIATTR_SYSCALL_OFFSETS
	.align		4
        /*00b8*/ 	.byte	0x04, 0x46
        /*00ba*/ 	.short	(.L_35 - .L_34)


	//   ....[0]....
.L_34:
        /*00bc*/ 	.word	0x00001790


	//----- nvinfo : EIATTR_MBARRIER_INSTR_OFFSETS
	.align		4
.L_35:
        /*00c0*/ 	.byte	0x04, 0x39
        /*00c2*/ 	.short	(.L_37 - .L_36)


	//   ....[0]....
.L_36:
        /*00c4*/ 	.word	0x00000240
        /*00c8*/ 	.word	0x000000ff
        /*00cc*/ 	.word	0x00000000
        /*00d0*/ 	.short	0x0100
        /*00d2*/ 	.byte	0x08
	.zero		1


	//   ....[1]....
        /*00d4*/ 	.word	0x00000250
        /*00d8*/ 	.word	0x000000ff
        /*00dc*/ 	.word	0x00000028
        /*00e0*/ 	.short	0x0100
        /*00e2*/ 	.byte	0x08
	.zero		1


	//   ....[2]....
        /*00e4*/ 	.word	0x00000260
        /*00e8*/ 	.word	0x000000ff
        /*00ec*/ 	.word	0x00000008
        /*00f0*/ 	.short	0x0100
        /*00f2*/ 	.byte	0x08
	.zero		1


	//   ....[3]....
        /*00f4*/ 	.word	0x00000270
        /*00f8*/ 	.word	0x000000ff
        /*00fc*/ 	.word	0x00000030
        /*0100*/ 	.short	0x0100
        /*0102*/ 	.byte	0x08
	.zero		1


	//   ....[4]....
        /*0104*/ 	.word	0x00000280
        /*0108*/ 	.word	0x000000ff
        /*010c*/ 	.word	0x00000010
        /*0110*/ 	.short	0x0100
        /*0112*/ 	.byte	0x08
	.zero		1


	//   ....[5]....
        /*0114*/ 	.word	0x00000290
        /*0118*/ 	.word	0x000000ff
        /*011c*/ 	.word	0x00000038
        /*0120*/ 	.short	0x0100
        /*0122*/ 	.byte	0x08
	.zero		1


	//   ....[6]....
        /*0124*/ 	.word	0x000002a0
        /*0128*/ 	.word	0x000000ff
        /*012c*/ 	.word	0x00000018
        /*0130*/ 	.short	0x0100
        /*0132*/ 	.byte	0x08
	.zero		1


	//   ....[7]....
        /*0134*/ 	.word	0x000002b0
        /*0138*/ 	.word	0x000000ff
        /*013c*/ 	.word	0x00000040
        /*0140*/ 	.short	0x0100
        /*0142*/ 	.byte	0x08
	.zero		1


	//   ....[8]....
        /*0144*/ 	.word	0x000002c0
        /*0148*/ 	.word	0x000000ff
        /*014c*/ 	.word	0x00000020
        /*0150*/ 	.short	0x0100
        /*0152*/ 	.byte	0x08
	.zero		1


	//   ....[9]....
        /*0154*/ 	.word	0x000002d0
        /*0158*/ 	.word	0x000000ff
        /*015c*/ 	.word	0x00000048
        /*0160*/ 	.short	0x0100
        /*0162*/ 	.byte	0x08
	.zero		1


	//   ....[10]....
        /*0164*/ 	.word	0x000007d0
        /*0168*/ 	.word	0x000000ff
        /*016c*/ 	.word	0x00000080
        /*0170*/ 	.short	0x0100
        /*0172*/ 	.byte	0x08
	.zero		1


	//   ....[11]....
        /*0174*/ 	.word	0x00000860
        /*0178*/ 	.word	0x000000ff
        /*017c*/ 	.word	0x00000088
        /*0180*/ 	.short	0x0100
        /*0182*/ 	.byte	0x08
	.zero		1


	//   ....[12]....
        /*0184*/ 	.word	0x00000880
        /*0188*/ 	.word	0x000000ff
        /*018c*/ 	.word	0x00000060
        /*0190*/ 	.short	0x0100
        /*0192*/ 	.byte	0x09
	.zero		1


	//   ....[13]....
        /*0194*/ 	.word	0x00000890
        /*0198*/ 	.word	0x000000ff
        /*019c*/ 	.word	0x00000068
        /*01a0*/ 	.short	0x0100
        /*01a2*/ 	.byte	0x09
	.zero		1


	//   ....[14]....
        /*01a4*/ 	.word	0x000008a0
        /*01a8*/ 	.word	0x000000ff
        /*01ac*/ 	.word	0x00000070
        /*01b0*/ 	.short	0x0100
        /*01b2*/ 	.byte	0x09
	.zero		1


	//   ....[15]....
        /*01b4*/ 	.word	0x000008b0
        /*01b8*/ 	.word	0x000000ff
        /*01bc*/ 	.word	0x00000078
        /*01c0*/ 	.short	0x0100
        /*01c2*/ 	.byte	0x09
	.zero		1


	//   ....[16]....
        /*01c4*/ 	.word	0x00001670
        /*01c8*/ 	.word	0x0000009f
        /*01cc*/ 	.word	0x00000000
        /*01d0*/ 	.short	0x010a
        /*01d2*/ 	.byte	0x2a
	.zero		1


	//   ....[17]....
        /*01d4*/ 	.word	0x00001810
        /*01d8*/ 	.word	0x00000003
        /*01dc*/ 	.word	0x00000000
        /*01e0*/ 	.short	0x010a
        /*01e2*/ 	.byte	0x3f
	.zero		1


	//   ....[18]....
        /*01e4*/ 	.word	0x00001870
        /*01e8*/ 	.word	0x00000003
        /*01ec*/ 	.word	0x00000000
        /*01f0*/ 	.short	0x010a
        /*01f2*/ 	.byte	0x3f
	.zero		1


	//   ....[19]....
        /*01f4*/ 	.word	0x00001c00
        /*01f8*/ 	.word	0x000000ff
        /*01fc*/ 	.word	0x00000000
        /*0200*/ 	.short	0x010a
        /*0202*/ 	.byte	0x04
	.zero		1


	//   ....[20]....
        /*0204*/ 	.word	0x00001c40
        /*0208*/ 	.word	0x000000ff
        /*020c*/ 	.word	0x00000000
        /*0210*/ 	.short	0x010a
        /*0212*/ 	.byte	0x04
	.zero		1


	//   ....[21]....
        /*0214*/ 	.word	0x00001ed0
        /*0218*/ 	.word	0x00000005
        /*021c*/ 	.word	0x00000000
        /*0220*/ 	.short	0x0101
        /*0222*/ 	.byte	0x3f
	.zero		1


	//   ....[22]....
        /*0224*/ 	.word	0x00001fd0
        /*0228*/ 	.word	0x000000a0
        /*022c*/ 	.word	0x00000000
        /*0230*/ 	.short	0x0101
        /*0232*/ 	.byte	0x2d
	.zero		1


	//   ....[23]....
        /*0234*/ 	.word	0x000020d0
        /*0238*/ 	.word	0x00000003
        /*023c*/ 	.word	0x00000000
        /*0240*/ 	.short	0x0101
        /*0242*/ 	.byte	0x3f
	.zero		1


	//   ....[24]....
        /*0244*/ 	.word	0x00002190
        /*0248*/ 	.word	0x0000009f
        /*024c*/ 	.word	0x00000010
        /*0250*/ 	.short	0x010a
        /*0252*/ 	.byte	0x2a
	.zero		1


	//   ....[25]....
        /*0254*/ 	.word	0x000086f0
        /*0258*/ 	.word	0x000000a2
        /*025c*/ 	.word	0x00000000
        /*0260*/ 	.short	0x0101
        /*0262*/ 	.byte	0x2d
	.zero		1


	//   ....[26]....
        /*0264*/ 	.word	0x00009090
        /*0268*/ 	.word	0x0000000c
        /*026c*/ 	.word	0x00000028
        /*0270*/ 	.short	0x010a
        /*0272*/ 	.byte	0x3f
	.zero		1


	//   ....[27]....
        /*0274*/ 	.word	0x00009460
        /*0278*/ 	.word	0x00000004
        /*027c*/ 	.word	0x00000088
        /*0280*/ 	.short	0x0101
        /*0282*/ 	.byte	0x3f
	.zero		1


	//   ....[28]....
        /*0284*/ 	.word	0x00009be0
        /*0288*/ 	.word	0x00000007
        /*028c*/ 	.word	0x00000000
        /*0290*/ 	.short	0x010a
        /*0292*/ 	.byte	0x3f
	.zero		1


	//   ....[29]....
        /*0294*/ 	.word	0x00009c60
        /*0298*/ 	.word	0x00000009
        /*029c*/ 	.word	0x00000000
        /*02a0*/ 	.short	0x010a
        /*02a2*/ 	.byte	0x3f
	.zero		1


	//   ....[30]....
        /*02a4*/ 	.word	0x00009cf0
        /*02a8*/ 	.word	0x00000006
        /*02ac*/ 	.word	0x00000000
        /*02b0*/ 	.short	0x010a
        /*02b2*/ 	.byte	0x3f
	.zero		1


	//   ....[31]....
        /*02b4*/ 	.word	0x00009d80
        /*02b8*/ 	.word	0x00000009
        /*02bc*/ 	.word	0x00000000
        /*02c0*/ 	.short	0x010a
        /*02c2*/ 	.byte	0x3f
	.zero		1


	//   ....[32]....
        /*02c4*/ 	.word	0x00009e10
        /*02c8*/ 	.word	0x00000003
        /*02cc*/ 	.word	0x00000000
        /*02d0*/ 	.short	0x010a
        /*02d2*/ 	.byte	0x3f
	.zero		1


	//   ....[33]....
        /*02d4*/ 	.word	0x00009e70
        /*02d8*/ 	.word	0x000000a1
        /*02dc*/ 	.word	0x00000000
        /*02e0*/ 	.short	0x010a
        /*02e2*/ 	.byte	0x3f
	.zero		1


	//   ....[34]....
        /*02e4*/ 	.word	0x00009ec0
        /*02e8*/ 	.word	0x00000003
        /*02ec*/ 	.word	0x00000000
        /*02f0*/ 	.short	0x010a
        /*02f2*/ 	.byte	0x3f
	.zero		1


	//   ....[35]....
        /*02f4*/ 	.word	0x00009f20
        /*02f8*/ 	.word	0x00000005
        /*02fc*/ 	.word	0x00000000
        /*0300*/ 	.short	0x010a
        /*0302*/ 	.byte	0x3f
	.zero		1


	//   ....[36]....
        /*0304*/ 	.word	0x00009f70
        /*0308*/ 	.word	0x000000a1
        /*030c*/ 	.word	0x00000010
        /*0310*/ 	.short	0x010a
        /*0312*/ 	.byte	0x3f
	.zero		1


	//   ....[37]....
        /*0314*/ 	.word	0x0000a040
        /*0318*/ 	.word	0x0000000c
        /*031c*/ 	.word	0x00000028
        /*0320*/ 	.short	0x010a
        /*0322*/ 	.byte	0x3f
	.zero		1


	//   ....[38]....
        /*0324*/ 	.word	0x0000a110
        /*0328*/ 	.word	0x00000007
        /*032c*/ 	.word	0x00000000
        /*0330*/ 	.short	0x010a
        /*0332*/ 	.byte	0x3f
	.zero		1


	//   ....[39]....
        /*0334*/ 	.word	0x0000a160
        /*0338*/ 	.word	0x00000009
        /*033c*/ 	.word	0x00000000
        /*0340*/ 	.short	0x010a
        /*0342*/ 	.byte	0x3f
	.zero		1


	//   ....[40]....
        /*0344*/ 	.word	0x0000a1b0
        /*0348*/ 	.word	0x00000006
        /*034c*/ 	.word	0x00000000
        /*0350*/ 	.short	0x010a
        /*0352*/ 	.byte	0x3f
	.zero		1


	//   ....[41]....
        /*0354*/ 	.word	0x0000a200
        /*0358*/ 	.word	0x00000009
        /*035c*/ 	.word	0x00000000
        /*0360*/ 	.short	0x010a
        /*0362*/ 	.byte	0x3f
	.zero		1


	//----- nvinfo : EIATTR_NUM_MBARRIERS
	.align		4
.L_37:
        /*0364*/ 	.byte	0x03, 0x38
        /*0366*/ 	.short	0x0010


	//----- nvinfo : EIATTR_EXIT_INSTR_OFFSETS
	.align		4
        /*0368*/ 	.byte	0x04, 0x1c
        /*036a*/ 	.short	(.L_39 - .L_38)


	//   ....[0]....
.L_38:
        /*036c*/ 	.word	0x000013a0


	//   ....[1]....
        /*0370*/ 	.word	0x00001400


	//   ....[2]....
        /*0374*/ 	.word	0x00008d80


	//   ....[3]....
        /*0378*/ 	.word	0x00008db0


	//   ....[4]....
        /*037c*/ 	.word	0x00009e60


	//----- nvinfo : EIATTR_MAX_THREADS
	.align		4
.L_39:
        /*0380*/ 	.byte	0x04, 0x05
        /*0382*/ 	.short	(.L_41 - .L_40)
.L_40:
        /*0384*/ 	.word	0x00000180
        /*0388*/ 	.word	0x00000001
        /*038c*/ 	.word	0x00000001


	//----- nvinfo : EIATTR_CRS_STACK_SIZE
	.align		4
.L_41:
        /*0390*/ 	.byte	0x04, 0x1e
        /*0392*/ 	.short	(.L_43 - .L_42)
.L_42:
        /*0394*/ 	.word	0x00000000


	//----- nvinfo : EIATTR_CBANK_PARAM_SIZE
	.align		4
.L_43:
        /*0398*/ 	.byte	0x03, 0x19
        /*039a*/ 	.short	0x0470


	//----- nvinfo : EIATTR_PARAM_CBANK
	.align		4
        /*039c*/ 	.byte	0x04, 0x0a
        /*039e*/ 	.short	(.L_45 - .L_44)
	.align		4
.L_44:
        /*03a0*/ 	.word	index@(.nv.constant0._ZN7cutlass13device_kernelINS_4gemm6kernel13GemmUniversalIN4cute5tupleIJiiiiEEENS1_10collective13CollectiveMmaINS1_34MainloopSm90TmaGmmaWarpSpecializedILi5ENS5_IJNS4_1CILi1EEENSA_ILi4EEESB_EEENS1_32KernelTmaWarpSpecializedPingpongEEENS5_IJNSA_ILi64EEENSA_ILi256EEENSA_ILi32EEEEEEfNS5_IJlSB_lEEEfSK_NS4_8TiledMMAINS4_8MMA_AtomIJNS4_4SM904GMMA30MMA_64x256x8_F32TF32TF32_SS_TNILNSO_7ScaleInE1ELSQ_1EEEEEENS4_6LayoutINS5_IJSB_SB_SB_EEENS5_IJNSA_ILi0EEESV_SV_EEEEENS5_IJNS4_10UnderscoreESY_SY_EEEEENS4_23SM90_TMA_LOAD_MULTICASTENS4_14ComposedLayoutINS4_7SwizzleILi3ELi4ELi3EEENS4_18smem_ptr_flag_bitsILi32EEENST_INS5_IJNSA_ILi8EEESI_EEENS5_IJSI_SB_EEEEEEEvNS4_8identityENS4_13SM90_TMA_LOADES1B_vS1C_EENS_8epilogue10collective6detail29Sm90TmaWarpSpecializedAdapterINS1G_15DefaultEpilogueIfSK_SK_NS1F_6thread17LinearCombinationIfLi1EffLNS1K_9ScaleType4KindE0ELNS_15FloatRoundStyleE2EfEENS1_15EpilogueDefaultEEEEEvvEEEEvNT_6ParamsE)
        /*03a4*/ 	.short	0x0210
        /*03a6*/ 	.short	0x0470


	//----- nvinfo : EIATTR_SW_WAR
	.align		4
.L_45:
        /*03a8*/ 	.byte	0x04, 0x36
        /*03aa*/ 	.short	(.L_47 - .L_46)
.L_46:
        /*03ac*/ 	.word	0x00000008
.L_47:


//--------------------- .nv.callgraph             --------------------------
	.section	.nv.callgraph,"",@"SHT_CUDA_CALLGRAPH"
	.align	4
	.sectionentsize	8
	.align		4
        /*0000*/ 	.word	0x00000000
	.align		4
        /*0004*/ 	.word	0xffffffff
	.align		4
        /*0008*/ 	.word	index@(_ZN7cutlass13device_kernelINS_4gemm6kernel13GemmUniversalIN4cute5tupleIJiiiiEEENS1_10collective13CollectiveMmaINS1_34MainloopSm90TmaGmmaWarpSpecializedILi5ENS5_IJNS4_1CILi1EEENSA_ILi4EEESB_EEENS1_32KernelTmaWarpSpecializedPingpongEEENS5_IJNSA_ILi64EEENSA_ILi256EEENSA_ILi32EEEEEEfNS5_IJlSB_lEEEfSK_NS4_8TiledMMAINS4_8MMA_AtomIJNS4_4SM904GMMA30MMA_64x256x8_F32TF32TF32_SS_TNILNSO_7ScaleInE1ELSQ_1EEEEEENS4_6LayoutINS5_IJSB_SB_SB_EEENS5_IJNSA_ILi0EEESV_SV_EEEEENS5_IJNS4_10UnderscoreESY_SY_EEEEENS4_23SM90_TMA_LOAD_MULTICASTENS4_14ComposedLayoutINS4_7SwizzleILi3ELi4ELi3EEENS4_18smem_ptr_flag_bitsILi32EEENST_INS5_IJNSA_ILi8EEESI_EEENS5_IJSI_SB_EEEEEEEvNS4_8identityENS4_13SM90_TMA_LOADES1B_vS1C_EENS_8epilogue10collective6detail29Sm90TmaWarpSpecializedAdapterINS1G_15DefaultEpilogueIfSK_SK_NS1F_6thread17LinearCombinationIfLi1EffLNS1K_9ScaleType4KindE0ELNS_15FloatRoundStyleE2EfEENS1_15EpilogueDefaultEEEEEvvEEEEvNT_6ParamsE)
	.align		4
        /*000c*/ 	.word	index@(__assertfail)
	.align		4
        /*0010*/ 	.word	0x00000000
	.align		4
        /*0014*/ 	.word	0xfffffffe
	.align		4
        /*0018*/ 	.word	0x00000000
	.align		4
        /*001c*/ 	.word	0xfffffffd
	.align		4
        /*0020*/ 	.word	0x00000000
	.align		4
        /*0024*/ 	.word	0xfffffffc


//--------------------- .nv.constant4             --------------------------
	.section	.nv.constant4,"a",@progbits
	.align	8
	.align		8
.nv.constant4:
        /*0000*/ 	.dword	__assertfail
	.align		8
        /*0008*/ 	.dword	__unnamed_1
	.align		8
        /*0010*/ 	.dword	_ZN40_INTERNAL_2ae43cd5_4_k_cu_c1cd637c_253864cuda3std3__45__cpo5beginE
	.align		8
        /*0018*/ 	.dword	_ZN40_INTERNAL_2ae43cd5_4_k_cu_c1cd637c_253864cuda3std3__45__cpo3endE
	.align		8
        /*0020*/ 	.dword	_ZN40_INTERNAL_2ae43cd5_4_k_cu_c1cd637c_253864cuda3std3__45__cpo6cbeginE
	.align		8
        /*0028*/ 	.dword	_ZN40_INTERNAL_2ae43cd5_4_k_cu_c1cd637c_253864cuda3std3__45__cpo4cendE
	.align		8
        /*0030*/ 	.dword	_ZN40_INTERNAL_2ae43cd5_4_k_cu_c1cd637c_253864cuda3std3__442_GLOBAL__N__2ae43cd5_4_k_cu_c1cd637c_253866ignoreE
	.align		8
        /*0038*/ 	.dword	_ZN40_INTERNAL_2ae43cd5_4_k_cu_c1cd637c_253864cuda3std3__419piecewise_constructE
	.align		8
        /*0040*/ 	.dword	_ZN40_INTERNAL_2ae43cd5_4_k_cu_c1cd637c_253864cuda3std3__48in_placeE
	.align		8
        /*0048*/ 	.dword	_ZN40_INTERNAL_2ae43cd5_4_k_cu_c1cd637c_253864cuda3std6ranges3__45__cpo4swapE
	.align		8
        /*0050*/ 	.dword	_ZN40_INTERNAL_2ae43cd5_4_k_cu_c1cd637c_253864cuda3std6ranges3__45__cpo9iter_moveE
	.align		8
        /*0058*/ 	.dword	_ZN40_INTERNAL_2ae43cd5_4_k_cu_c1cd637c_253864cute7productE
	.align		8
        /*0060*/ 	.dword	_ZN40_INTERNAL_2ae43cd5_4_k_cu_c1cd637c_253864cute1_E
	.align		8
        /*0068*/ 	.dword	$str$22
	.align		8
        /*0070*/ 	.dword	$str$23


//--------------------- .text._ZN7cutlass13device_kernelINS_4gemm6kernel13GemmUniversalIN4cute5tupleIJiiiiEEENS1_10collective13CollectiveMmaINS1_34MainloopSm90TmaGmmaWarpSpecializedILi5ENS5_IJNS4_1CILi1EEENSA_ILi4EEESB_EEENS1_32KernelTmaWarpSpecializedPingpongEEENS5_IJNSA_ILi64EEENSA_ILi256EEENSA_ILi32EEEEEEfNS5_IJlSB_lEEEfSK_NS4_8TiledMMAINS4_8MMA_AtomIJNS4_4SM904GMMA30MMA_64x256x8_F32TF32TF32_SS_TNILNSO_7ScaleInE1ELSQ_1EEEEEENS4_6LayoutINS5_IJSB_SB_SB_EEENS5_IJNSA_ILi0EEESV_SV_EEEEENS5_IJNS4_10UnderscoreESY_SY_EEEEENS4_23SM90_TMA_LOAD_MULTICASTENS4_14ComposedLayoutINS4_7SwizzleILi3ELi4ELi3EEENS4_18smem_ptr_flag_bitsILi32EEENST_INS5_IJNSA_ILi8EEESI_EEENS5_IJSI_SB_EEEEEEEvNS4_8identityENS4_13SM90_TMA_LOADES1B_vS1C_EENS_8epilogue10collective6detail29Sm90TmaWarpSpecializedAdapterINS1G_15DefaultEpilogueIfSK_SK_NS1F_6thread17LinearCombinationIfLi1EffLNS1K_9ScaleType4KindE0ELNS_15FloatRoundStyleE2EfEENS1_15EpilogueDefaultEEEEEvvEEEEvNT_6ParamsE --------------------------
	.section	.text._ZN7cutlass13device_kernelINS_4gemm6kernel13GemmUniversalIN4cute5tupleIJiiiiEEENS1_10collective13CollectiveMmaINS1_34MainloopSm90TmaGmmaWarpSpecializedILi5ENS5_IJNS4_1CILi1EEENSA_ILi4EEESB_EEENS1_32KernelTmaWarpSpecializedPingpongEEENS5_IJNSA_ILi64EEENSA_ILi256EEENSA_ILi32EEEEEEfNS5_IJlSB_lEEEfSK_NS4_8TiledMMAINS4_8MMA_AtomIJNS4_4SM904GMMA30MMA_64x256x8_F32TF32TF32_SS_TNILNSO_7ScaleInE1ELSQ_1EEEEEENS4_6LayoutINS5_IJSB_SB_SB_EEENS5_IJNSA_ILi0EEESV_SV_EEEEENS5_IJNS4_10UnderscoreESY_SY_EEEEENS4_23SM90_TMA_LOAD_MULTICASTENS4_14ComposedLayoutINS4_7SwizzleILi3ELi4ELi3EEENS4_18smem_ptr_flag_bitsILi32EEENST_INS5_IJNSA_ILi8EEESI_EEENS5_IJSI_SB_EEEEEEEvNS4_8identityENS4_13SM90_TMA_LOADES1B_vS1C_EENS_8epilogue10collective6detail29Sm90TmaWarpSpecializedAdapterINS1G_15DefaultEpilogueIfSK_SK_NS1F_6thread17LinearCombinationIfLi1EffLNS1K_9ScaleType4KindE0ELNS_15FloatRoundStyleE2EfEENS1_15EpilogueDefaultEEEEEvvEEEEvNT_6ParamsE,"ax",@progbits
	.align	128
.text._ZN7cutlass13device_kernelINS_4gemm6kernel13GemmUniversalIN4cute5tupleIJiiiiEEENS1_10collective13CollectiveMmaINS1_34MainloopSm90TmaGmmaWarpSpecializedILi5ENS5_IJNS4_1CILi1EEENSA_ILi4EEESB_EEENS1_32KernelTmaWarpSpecializedPingpongEEENS5_IJNSA_ILi64EEENSA_ILi256EEENSA_ILi32EEEEEEfNS5_IJlSB_lEEEfSK_NS4_8TiledMMAINS4_8MMA_AtomIJNS4_4SM904GMMA30MMA_64x256x8_F32TF32TF32_SS_TNILNSO_7ScaleInE1ELSQ_1EEEEEENS4_6LayoutINS5_IJSB_SB_SB_EEENS5_IJNSA_ILi0EEESV_SV_EEEEENS5_IJNS4_10UnderscoreESY_SY_EEEEENS4_23SM90_TMA_LOAD_MULTICASTENS4_14ComposedLayoutINS4_7SwizzleILi3ELi4ELi3EEENS4_18smem_ptr_flag_bitsILi32EEENST_INS5_IJNSA_ILi8EEESI_EEENS5_IJSI_SB_EEEEEEEvNS4_8identityENS4_13SM90_TMA_LOADES1B_vS1C_EENS_8epilogue10collective6detail29Sm90TmaWarpSpecializedAdapterINS1G_15DefaultEpilogueIfSK_SK_NS1F_6thread17LinearCombinationIfLi1EffLNS1K_9ScaleType4KindE0ELNS_15FloatRoundStyleE2EfEENS1_15EpilogueDefaultEEEEEvvEEEEvNT_6ParamsE:
        .type           _ZN7cutlass13device_kernelINS_4gemm6kernel13GemmUniversalIN4cute5tupleIJiiiiEEENS1_10collective13CollectiveMmaINS1_34MainloopSm90TmaGmmaWarpSpecializedILi5ENS5_IJNS4_1CILi1EEENSA_ILi4EEESB_EEENS1_32KernelTmaWarpSpecializedPingpongEEENS5_IJNSA_ILi64EEENSA_ILi256EEENSA_ILi32EEEEEEfNS5_IJlSB_lEEEfSK_NS4_8TiledMMAINS4_8MMA_AtomIJNS4_4SM904GMMA30MMA_64x256x8_F32TF32TF32_SS_TNILNSO_7ScaleInE1ELSQ_1EEEEEENS4_6LayoutINS5_IJSB_SB_SB_EEENS5_IJNSA_ILi0EEESV_SV_EEEEENS5_IJNS4_10UnderscoreESY_SY_EEEEENS4_23SM90_TMA_LOAD_MULTICASTENS4_14ComposedLayoutINS4_7SwizzleILi3ELi4ELi3EEENS4_18smem_ptr_flag_bitsILi32EEENST_INS5_IJNSA_ILi8EEESI_EEENS5_IJSI_SB_EEEEEEEvNS4_8identityENS4_13SM90_TMA_LOADES1B_vS1C_EENS_8epilogue10collective6detail29Sm90TmaWarpSpecializedAdapterINS1G_15DefaultEpilogueIfSK_SK_NS1F_6thread17LinearCombinationIfLi1EffLNS1K_9ScaleType4KindE0ELNS_15FloatRoundStyleE2EfEENS1_15EpilogueDefaultEEEEEvvEEEEvNT_6ParamsE,@function
        .size           _ZN7cutlass13device_kernelINS_4gemm6kernel13GemmUniversalIN4cute5tupleIJiiiiEEENS1_10collective13CollectiveMmaINS1_34MainloopSm90TmaGmmaWarpSpecializedILi5ENS5_IJNS4_1CILi1EEENSA_ILi4EEESB_EEENS1_32KernelTmaWarpSpecializedPingpongEEENS5_IJNSA_ILi64EEENSA_ILi256EEENSA_ILi32EEEEEEfNS5_IJlSB_lEEEfSK_NS4_8TiledMMAINS4_8MMA_AtomIJNS4_4SM904GMMA30MMA_64x256x8_F32TF32TF32_SS_TNILNSO_7ScaleInE1ELSQ_1EEEEEENS4_6LayoutINS5_IJSB_SB_SB_EEENS5_IJNSA_ILi0EEESV_SV_EEEEENS5_IJNS4_10UnderscoreESY_SY_EEEEENS4_23SM90_TMA_LOAD_MULTICASTENS4_14ComposedLayoutINS4_7SwizzleILi3ELi4ELi3EEENS4_18smem_ptr_flag_bitsILi32EEENST_INS5_IJNSA_ILi8EEESI_EEENS5_IJSI_SB_EEEEEEEvNS4_8identityENS4_13SM90_TMA_LOADES1B_vS1C_EENS_8epilogue10collective6detail29Sm90TmaWarpSpecializedAdapterINS1G_15DefaultEpilogueIfSK_SK_NS1F_6thread17LinearCombinationIfLi1EffLNS1K_9ScaleType4KindE0ELNS_15FloatRoundStyleE2EfEENS1_15EpilogueDefaultEEEEEvvEEEEvNT_6ParamsE,(.L_x_331 - _ZN7cutlass13device_kernelINS_4gemm6kernel13GemmUniversalIN4cute5tupleIJiiiiEEENS1_10collective13CollectiveMmaINS1_34MainloopSm90TmaGmmaWarpSpecializedILi5ENS5_IJNS4_1CILi1EEENSA_ILi4EEESB_EEENS1_32KernelTmaWarpSpecializedPingpongEEENS5_IJNSA_ILi64EEENSA_ILi256EEENSA_ILi32EEEEEEfNS5_IJlSB_lEEEfSK_NS4_8TiledMMAINS4_8MMA_AtomIJNS4_4SM904GMMA30MMA_64x256x8_F32TF32TF32_SS_TNILNSO_7ScaleInE1ELSQ_1EEEEEENS4_6LayoutINS5_IJSB_SB_SB_EEENS5_IJNSA_ILi0EEESV_SV_EEEEENS5_IJNS4_10UnderscoreESY_SY_EEEEENS4_23SM90_TMA_LOAD_MULTICASTENS4_14ComposedLayoutINS4_7SwizzleILi3ELi4ELi3EEENS4_18smem_ptr_flag_bitsILi32EEENST_INS5_IJNSA_ILi8EEESI_EEENS5_IJSI_SB_EEEEEEEvNS4_8identityENS4_13SM90_TMA_LOADES1B_vS1C_EENS_8epilogue10collective6detail29Sm90TmaWarpSpecializedAdapterINS1G_15DefaultEpilogueIfSK_SK_NS1F_6thread17LinearCombinationIfLi1EffLNS1K_9ScaleType4KindE0ELNS_15FloatRoundStyleE2EfEENS1_15EpilogueDefaultEEEEEvvEEEEvNT_6ParamsE)
        .other          _ZN7cutlass13device_kernelINS_4gemm6kernel13GemmUniversalIN4cute5tupleIJiiiiEEENS1_10collective13CollectiveMmaINS1_34MainloopSm90TmaGmmaWarpSpecializedILi5ENS5_IJNS4_1CILi1EEENSA_ILi4EEESB_EEENS1_32KernelTmaWarpSpecializedPingpongEEENS5_IJNSA_ILi64EEENSA_ILi256EEENSA_ILi32EEEEEEfNS5_IJlSB_lEEEfSK_NS4_8TiledMMAINS4_8MMA_AtomIJNS4_4SM904GMMA30MMA_64x256x8_F32TF32TF32_SS_TNILNSO_7ScaleInE1ELSQ_1EEEEEENS4_6LayoutINS5_IJSB_SB_SB_EEENS5_IJNSA_ILi0EEESV_SV_EEEEENS5_IJNS4_10UnderscoreESY_SY_EEEEENS4_23SM90_TMA_LOAD_MULTICASTENS4_14ComposedLayoutINS4_7SwizzleILi3ELi4ELi3EEENS4_18smem_ptr_flag_bitsILi32EEENST_INS5_IJNSA_ILi8EEESI_EEENS5_IJSI_SB_EEEEEEEvNS4_8identityENS4_13SM90_TMA_LOADES1B_vS1C_EENS_8epilogue10collective6detail29Sm90TmaWarpSpecializedAdapterINS1G_15DefaultEpilogueIfSK_SK_NS1F_6thread17LinearCombinationIfLi1EffLNS1K_9ScaleType4KindE0ELNS_15FloatRoundStyleE2EfEENS1_15EpilogueDefaultEEEEEvvEEEEvNT_6ParamsE,@"STO_CUDA_ENTRY STV_DEFAULT"
_ZN7cutlass13device_kernelINS_4gemm6kernel13GemmUniversalIN4cute5tupleIJiiiiEEENS1_10collective13CollectiveMmaINS1_34MainloopSm90TmaGmmaWarpSpecializedILi5ENS5_IJNS4_1CILi1EEENSA_ILi4EEESB_EEENS1_32KernelTmaWarpSpecializedPingpongEEENS5_IJNSA_ILi64EEENSA_ILi256EEENSA_ILi32EEEEEEfNS5_IJlSB_lEEEfSK_NS4_8TiledMMAINS4_8MMA_AtomIJNS4_4SM904GMMA30MMA_64x256x8_F32TF32TF32_SS_TNILNSO_7ScaleInE1ELSQ_1EEEEEENS4_6LayoutINS5_IJSB_SB_SB_EEENS5_IJNSA_ILi0EEESV_SV_EEEEENS5_IJNS4_10UnderscoreESY_SY_EEEEENS4_23SM90_TMA_LOAD_MULTICASTENS4_14ComposedLayoutINS4_7SwizzleILi3ELi4ELi3EEENS4_18smem_ptr_flag_bitsILi32EEENST_INS5_IJNSA_ILi8EEESI_EEENS5_IJSI_SB_EEEEEEEvNS4_8identityENS4_13SM90_TMA_LOADES1B_vS1C_EENS_8epilogue10collective6detail29Sm90TmaWarpSpecializedAdapterINS1G_15DefaultEpilogueIfSK_SK_NS1F_6thread17LinearCombinationIfLi1EffLNS1K_9ScaleType4KindE0ELNS_15FloatRoundStyleE2EfEENS1_15EpilogueDefaultEEEEEvvEEEEvNT_6ParamsE:
[----:B------:R-:W0:Y:S02]  /*0000*/  LDC R1, c[0x0][0x28] ;  /* 0x00000a00ff017b82 */ /* 0x000e240000000800 */
[----:B0-----:R-:W-:Y:S01]  /*0010*/  VIADD R1, R1, 0xfffffff8 ;  /* 0xfffffff801017836 */ /* 0x001fe20000000000 */
[----:B------:R-:W0:Y:S01]  /*0020*/  S2R R4, SR_TID.X ;  /* 0x0000000000047919 */ /* 0x000e220000002100 */
[----:B------:R-:W-:Y:S01]  /*0030*/  ELECT P0, URZ, PT ;  /* 0x00000000003f782f */ /* 0x000fe20003800000 */
[----:B------:R-:W-:Y:S01]  /*0040*/  BSSY B0, `(.L_x_0) ;  /* 0x000000f000007945 */ /* 0x000fe20003800000 */
[--C-:B0-----:R-:W-:Y:S02]  /*0050*/  SHF.R.U32.HI R0, RZ, 0x5, R4.reuse ;  /* 0x00000005ff007819 */ /* 0x101fe40000011604 */
[----:B------:R-:W-:-:S03]  /*0060*/  SHF.R.U32.HI R7, RZ, 0x7, R4 ;  /* 0x00000007ff077819 */ /* 0x000fc60000011604 */
[----:B------:R-:W0:Y:S04]  /*0070*/  SHFL.IDX PT, R2, R0, RZ, 0x1f ;  /* 0x00001fff00027589 */ /* 0x000e2800000e0000 */
[----:B------:R1:W2:Y:S01]  /*0080*/  SHFL.IDX PT, R10, R7, RZ, 0x1f ;  /* 0x00001fff070a7589 */ /* 0x0002a200000e0000 */
[----:B0-----:R-:W-:-:S13]  /*0090*/  ISETP.NE.OR P0, PT, R2, RZ, !P0 ;  /* 0x000000ff0200720c */ /* 0x001fda0004705670 */
[----:B-12---:R-:W-:Y:S05]  /*00a0*/  @P0 BRA `(.L_x_1) ;  /* 0x0000000000200947 */ /* 0x006fea0003800000 */
[----:B------:R-:W-:Y:S02]  /*00b0*/  ULDC.64 UR4, c[0x0][0x198] ;  /* 0x0000660000047ab9 */ /* 0x000fe40000000a00 */
[----:B------:R-:W-:Y:S02]  /*00c0*/  UIADD3 UR6, UP0, UR4, 0xf0, URZ ;  /* 0x000000f004067890 */ /* 0x000fe4000ff1e03f */
[----:B------:R-:W-:Y:S02]  /*00d0*/  UIADD3 UR4, UP1, UR4, 0x1f0, URZ ;  /* 0x000001f004047890 */ /* 0x000fe4000ff3e03f */
[----:B------:R-:W-:Y:S02]  /*00e0*/  UIADD3.X UR7, URZ, UR5, URZ, UP0, !UPT ;  /* 0x000000053f077290 */ /* 0x000fe400087fe43f */
[----:B------:R-:W-:-:S07]  /*00f0*/  UIADD3.X UR5, URZ, UR5, URZ, UP1, !UPT ;  /* 0x000000053f057290 */ /* 0x000fce0008ffe43f */
[----:B------:R0:W-:Y:S02]  /*0100*/  UTMACCTL.PF [UR6] ;  /* 0x00000000060079b9 */ /* 0x0001e40008040000 */
[----:B------:R0:W-:Y:S02]  /*0110*/  UTMACCTL.PF [UR4] ;  /* 0x00000000040079b9 */ /* 0x0001e40008040000 */
[----:B0-----:R-:W-:Y:S01]  /*0120*/  NOP ;  /* 0x0000000000007918 */ /* 0x001fe20000000000 */
.L_x_1:
[----:B------:R-:W-:Y:S05]  /*0130*/  BSYNC B0 ;  /* 0x0000000000007941 */ /* 0x000fea0003800000 */
.L_x_0:
[----:B------:R-:W0:Y:S02]  /*0140*/  SHFL.IDX PT, R8, R0, RZ, 0x1f ;  /* 0x00001fff00087589 */ /* 0x000e2400000e0000 */
[----:B0-----:R-:W-:-:S13]  /*0150*/  ISETP.NE.AND P0, PT, R8, RZ, PT ;  /* 0x000000ff0800720c */ /* 0x001fda0003f05270 */
[----:B------:R-:W-:Y:S05]  /*0160*/  @P0 BRA `(.L_x_2) ;  /* 0x0000000000600947 */ /* 0x000fea0003800000 */
[----:B------:R-:W0:Y:S01]  /*0170*/  S2UR UR8, SR_CgaCtaId ;  /* 0x00000000000879c3 */ /* 0x000e220000008800 */
[----:B------:R-:W-:Y:S01]  /*0180*/  UMOV UR4, 0x400 ;  /* 0x0000040000047882 */ /* 0x000fe20000000000 */
[----:B------:R-:W-:Y:S01]  /*0190*/  UMOV UR5, 0x1 ;  /* 0x0000000100057882 */ /* 0x000fe20000000000 */
[----:B------:R-:W-:Y:S01]  /*01a0*/  UMOV UR6, 0x4 ;  /* 0x0000000400067882 */ /* 0x000fe20000000000 */
[----:B------:R-:W-:Y:S01]  /*01b0*/  ELECT P0, URZ, PT ;  /* 0x00000000003f782f */ /* 0x000fe20003800000 */
[----:B------:R-:W-:-:S04]  /*01c0*/  UIADD3 UR6, -UR6, 0x100000, URZ ;  /* 0x0010000006067890 */ /* 0x000fc8000fffe13f */
[----:B------:R-:W-:Y:S02]  /*01d0*/  USHF.L.U32 UR7, UR6, 0xb, URZ ;  /* 0x0000000b06077899 */ /* 0x000fe4000800063f */
[----:B------:R-:W-:Y:S02]  /*01e0*/  USHF.L.U32 UR6, UR6, 0x1, URZ ;  /* 0x0000000106067899 */ /* 0x000fe4000800063f */
[----:B0-----:R-:W-:Y:S02]  /*01f0*/  ULEA UR8, UR8, UR4, 0x18 ;  /* 0x0000000408087291 */ /* 0x001fe4000f8ec03f */
[----:B------:R-:W-:-:S04]  /*0200*/  UIADD3 UR4, -UR5, 0x100000, URZ ;  /* 0x0010000005047890 */ /* 0x000fc8000fffe13f */
[----:B------:R-:W-:Y:S02]  /*0210*/  USHF.L.U32 UR5, UR4, 0xb, URZ ;  /* 0x0000000b04057899 */ /* 0x000fe4000800063f */
[----:B------:R-:W-:Y:S01]  /*0220*/  USHF.L.U32 UR4, UR4, 0x1, URZ ;  /* 0x0000000104047899 */ /* 0x000fe2000800063f */
[----:B------:R-:W0:Y:S11]  /*0230*/  FENCE.VIEW.ASYNC.S ;  /* 0x00000000000073c6 */ /* 0x000e360000000000 */
[----:B0-----:R0:W1:Y:S01]  /*0240*/  SYNCS.EXCH.64 URZ, [UR8], UR4 ;  /* 0x00000004083f75b2 */ /* 0x0010620008000100 */
[----:B------:R0:W2:Y:S01]  /*0250*/  SYNCS.EXCH.64 URZ, [UR8+0x28], UR6 ;  /* 0x00002806083f75b2 */ /* 0x0000a20008000100 */
[----:B------:R0:W3:Y:S01]  /*0260*/  SYNCS.EXCH.64 URZ, [UR8+0x8], UR4 ;  /* 0x00000804083f75b2 */ /* 0x0000e20008000100 */
[----:B------:R0:W4:Y:S01]  /*0270*/  SYNCS.EXCH.64 URZ, [UR8+0x30], UR6 ;  /* 0x00003006083f75b2 */ /* 0x0001220008000100 */
[----:B------:R0:W0:Y:S01]  /*0280*/  SYNCS.EXCH.64 URZ, [UR8+0x10], UR4 ;  /* 0x00001004083f75b2 */ /* 0x0000220008000100 */
[----:B------:R0:W0:Y:S01]  /*0290*/  SYNCS.EXCH.64 URZ, [UR8+0x38], UR6 ;  /* 0x00003806083f75b2 */ /* 0x0000220008000100 */
[----:B------:R0:W0:Y:S01]  /*02a0*/  SYNCS.EXCH.64 URZ, [UR8+0x18], UR4 ;  /* 0x00001804083f75b2 */ /* 0x0000220008000100 */
[----:B------:R0:W0:Y:S01]  /*02b0*/  SYNCS.EXCH.64 URZ, [UR8+0x40], UR6 ;  /* 0x00004006083f75b2 */ /* 0x0000220008000100 */
[----:B------:R0:W0:Y:S01]  /*02c0*/  SYNCS.EXCH.64 URZ, [UR8+0x20], UR4 ;  /* 0x00002004083f75b2 */ /* 0x0000220008000100 */
[----:B------:R0:W0:Y:S01]  /*02d0*/  SYNCS.EXCH.64 URZ, [UR8+0x48], UR6 ;  /* 0x00004806083f75b2 */ /* 0x0000220008000100 */
[----:B------:R-:W-:Y:S01]  /*02e0*/  NOP ;  /* 0x0000000000007918 */ /* 0x000fe20000000000 */
.L_x_2:
[----:B------:R-:W5:Y:S01]  /*02f0*/  SHFL.IDX PT, R9, R0, RZ, 0x1f ;  /* 0x00001fff00097589 */ /* 0x000f6200000e0000 */
[----:B------:R-:W1:Y:S01]  /*0300*/  S2UR UR12, SR_CTAID.X ;  /* 0x00000000000c79c3 */ /* 0x000e620000002500 */
[----:B------:R-:W-:Y:S02]  /*0310*/  SHF.R.S32.HI R3, RZ, 0x1f, R4 ;  /* 0x0000001fff037819 */ /* 0x000fe40000011404 */
[----:B------:R-:W-:Y:S01]  /*0320*/  ELECT P0, URZ, PT ;  /* 0x00000000003f782f */ /* 0x000fe20003800000 */
[----:B------:R-:W2:Y:S01]  /*0330*/  SHFL.IDX PT, R5, R0, RZ, 0x1f ;  /* 0x00001fff00057589 */ /* 0x000ea200000e0000 */
[----:B------:R-:W-:Y:S02]  /*0340*/  ELECT P1, URZ, PT ;  /* 0x00000000003f782f */ /* 0x000fe40003820000 */
[----:B------:R-:W-:Y:S01]  /*0350*/  LEA.HI R3, R3, R4, RZ, 0x7 ;  /* 0x0000000403037211 */ /* 0x000fe200078f38ff */
[----:B0-----:R-:W-:Y:S01]  /*0360*/  ULDC UR4, c[0x0][0x150] ;  /* 0x0000540000047ab9 */ /* 0x001fe20000000800 */
[----:B------:R-:W0:Y:S01]  /*0370*/  S2R R6, SR_CTAID.Y ;  /* 0x0000000000067919 */ /* 0x000e220000002600 */
[----:B------:R-:W-:Y:S01]  /*0380*/  SHF.R.S32.HI R11, RZ, 0x1f, R8 ;  /* 0x0000001fff0b7819 */ /* 0x000fe20000011408 */
[----:B------:R-:W3:Y:S01]  /*0390*/  LDC R21, c[0x0][0x148] ;  /* 0x00005200ff157b82 */ /* 0x000ee20000000800 */
[----:B------:R-:W-:Y:S01]  /*03a0*/  LOP3.LUT R3, R3, 0xffffff80, RZ, 0xc0, !PT ;  /* 0xffffff8003037812 */ /* 0x000fe200078ec0ff */
[----:B------:R-:W-:Y:S01]  /*03b0*/  UMOV UR11, 0x80 ;  /* 0x00000080000b7882 */ /* 0x000fe20000000000 */
[----:B------:R-:W-:Y:S01]  /*03c0*/  LEA.HI R11, R11, R8, RZ, 0x2 ;  /* 0x000000080b0b7211 */ /* 0x000fe200078f10ff */
[----:B------:R-:W-:Y:S01]  /*03d0*/  NOP ;  /* 0x0000000000007918 */ /* 0x000fe20000000000 */
[----:B------:R-:W-:Y:S01]  /*03e0*/  NOP ;  /* 0x0000000000007918 */ /* 0x000fe20000000000 */
[----:B------:R-:W-:Y:S01]  /*03f0*/  IMAD.IADD R3, R4, 0x1, -R3 ;  /* 0x0000000104037824 */ /* 0x000fe200078e0a03 */
[----:B------:R-:W-:Y:S01]  /*0400*/  LOP3.LUT R11, R11, 0x3ffffffc, RZ, 0xc0, !PT ;  /* 0x3ffffffc0b0b7812 */ /* 0x000fe200078ec0ff */
[----:B------:R-:W4:Y:S01]  /*0410*/  LDC R15, c[0x0][0x140] ;  /* 0x00005000ff0f7b82 */ /* 0x000f220000000800 */
[C---:B------:R-:W-:Y:S01]  /*0420*/  VIADD R35, R10.reuse, 0xffffffff ;  /* 0xffffffff0a237836 */ /* 0x040fe20000000000 */
[----:B------:R-:W-:-:S02]  /*0430*/  ISETP.NE.AND P2, PT, R10, RZ, PT ;  /* 0x000000ff0a00720c */ /* 0x000fc40003f45270 */
[----:B------:R-:W-:Y:S01]  /*0440*/  SHF.R.S32.HI R14, RZ, 0x1f, R3 ;  /* 0x0000001fff0e7819 */ /* 0x000fe20000011403 */
[----:B------:R-:W-:Y:S01]  /*0450*/  IMAD.IADD R11, R8, 0x1, -R11 ;  /* 0x00000001080b7824 */ /* 0x000fe200078e0a0b */
[----:B-----5:R-:W-:Y:S02]  /*0460*/  ISETP.NE.OR P0, PT, R9, RZ, !P0 ;  /* 0x000000ff0900720c */ /* 0x020fe40004705670 */
[----:B-1----:R-:W-:Y:S01]  /*0470*/  I2FP.F32.U32 R12, UR12 ;  /* 0x0000000c000c7c45 */ /* 0x002fe20008201000 */
[----:B------:R-:W1:Y:S01]  /*0480*/  LDC R13, c[0x0][0x144] ;  /* 0x00005100ff0d7b82 */ /* 0x000e620000000800 */
[----:B--2---:R-:W-:Y:S02]  /*0490*/  ISETP.NE.OR P1, PT, R5, RZ, !P1 ;  /* 0x000000ff0500720c */ /* 0x004fe40004f25670 */
[----:B------:R-:W-:Y:S01]  /*04a0*/  LEA.HI R0, R14, R3, RZ, 0x3 ;  /* 0x000000030e007211 */ /* 0x000fe200078f18ff */
[----:B------:R-:W-:Y:S01]  /*04b0*/  FMUL R12, R12, UR4 ;  /* 0x000000040c0c7c20 */ /* 0x000fe20008400000 */
[----:B------:R-:W-:Y:S01]  /*04c0*/  ULDC UR4, c[0x0][0x154] ;  /* 0x0000550000047ab9 */ /* 0x000fe20000000800 */
[----:B------:R-:W-:-:S02]  /*04d0*/  SHF.R.S32.HI R5, RZ, 0x1f, R2 ;  /* 0x0000001fff057819 */ /* 0x000fc40000011402 */
[--C-:B------:R-:W-:Y:S02]  /*04e0*/  SHF.R.S32.HI R9, RZ, 0x3, R0.reuse ;  /* 0x00000003ff097819 */ /* 0x100fe40000011400 */
[----:B------:R-:W-:Y:S01]  /*04f0*/  VOTEU.ALL UP0, P0 ;  /* 0x00000000003f7886 */ /* 0x000fe20000000000 */
[----:B------:R-:W-:Y:S01]  /*0500*/  SHF.R.S32.HI R0, RZ, 0x1f, R0 ;  /* 0x0000001fff007819 */ /* 0x000fe20000011400 */
[----:B------:R-:W2:Y:S01]  /*0510*/  F2I.U32.TRUNC.NTZ R12, R12 ;  /* 0x0000000c000c7305 */ /* 0x000ea2000020f000 */
[----:B0-----:R-:W-:Y:S01]  /*0520*/  I2FP.F32.U32 R8, R6 ;  /* 0x0000000600087245 */ /* 0x001fe20000201000 */
[----:B------:R-:W-:Y:S01]  /*0530*/  VOTEU.ALL UP1, P1 ;  /* 0x00000000003f7886 */ /* 0x000fe20000820000 */
[----:B------:R-:W0:Y:S01]  /*0540*/  @!UP0 S2UR UR7, SR_CgaCtaId ;  /* 0x00000000000789c3 */ /* 0x000e220000008800 */
[----:B------:R-:W-:Y:S01]  /*0550*/  LEA.HI R0, R0, R9, RZ, 0x2 ;  /* 0x0000000900007211 */ /* 0x000fe200078f10ff */
[----:B------:R-:W-:Y:S01]  /*0560*/  @!UP0 UMOV UR6, 0x400 ;  /* 0x0000040000068882 */ /* 0x000fe20000000000 */
[----:B------:R-:W-:Y:S01]  /*0570*/  FMUL R8, R8, UR4 ;  /* 0x0000000408087c20 */ /* 0x000fe20008400000 */
[----:B------:R-:W-:Y:S01]  /*0580*/  LEA.HI R5, R5, R2, RZ, 0x2 ;  /* 0x0000000205057211 */ /* 0x000fe200078f10ff */
[----:B------:R-:W-:Y:S01]  /*0590*/  UMOV UR4, 0x20 ;  /* 0x0000002000047882 */ /* 0x000fe20000000000 */
[----:B------:R-:W-:Y:S01]  /*05a0*/  LOP3.LUT R0, R0, 0xfffffffc, RZ, 0xc0, !PT ;  /* 0xfffffffc00007812 */ /* 0x000fe200078ec0ff */
[----:B------:R-:W-:-:S04]  /*05b0*/  @!UP0 UIADD3 UR4, -UR4, 0x100000, URZ ;  /* 0x0010000004048890 */ /* 0x000fc8000fffe13f */
[----:B------:R-:W-:Y:S02]  /*05c0*/  @!UP0 USHF.L.U32 UR5, UR4, 0xb, URZ ;  /* 0x0000000b04058899 */ /* 0x000fe4000800063f */
[----:B------:R-:W-:Y:S01]  /*05d0*/  @!UP0 USHF.L.U32 UR4, UR4, 0x1, URZ ;  /* 0x0000000104048899 */ /* 0x000fe2000800063f */
[----:B------:R-:W5:Y:S01]  /*05e0*/  @!UP1 S2UR UR10, SR_CgaCtaId ;  /* 0x00000000000a99c3 */ /* 0x000f620000008800 */
[----:B------:R-:W3:Y:S01]  /*05f0*/  F2I.U32.TRUNC.NTZ R8, R8 ;  /* 0x0000000800087305 */ /* 0x000ee2000020f000 */
[----:B------:R-:W-:Y:S01]  /*0600*/  LOP3.LUT R5, R5, 0xfffffffc, RZ, 0xc0, !PT ;  /* 0xfffffffc05057812 */ /* 0x000fe200078ec0ff */
[----:B------:R-:W-:Y:S01]  /*0610*/  IMAD.IADD R0, R9, 0x1, -R0 ;  /* 0x0000000109007824 */ /* 0x000fe200078e0a00 */
[----:B------:R-:W-:Y:S01]  /*0620*/  @!UP1 UMOV UR9, 0x400 ;  /* 0x0000040000099882 */ /* 0x000fe20000000000 */
[----:B--2---:R-:W-:Y:S01]  /*0630*/  IMAD.MOV R12, RZ, RZ, -R12 ;  /* 0x000000ffff0c7224 */ /* 0x004fe200078e0a0c */
[----:B------:R-:W-:Y:S01]  /*0640*/  VOTEU.ALL UP2, P1 ;  /* 0x00000000003f7886 */ /* 0x000fe20000840000 */
[----:B------:R-:W-:Y:S01]  /*0650*/  IMAD R0, R11, 0x4, R0 ;  /* 0x000000040b007824 */ /* 0x000fe200078e0200 */
[----:B------:R-:W-:Y:S01]  /*0660*/  VOTEU.ALL UP3, P1 ;  /* 0x00000000003f7886 */ /* 0x000fe20000860000 */
[----:B------:R-:W-:Y:S01]  /*0670*/  IMAD.IADD R5, R2, 0x1, -R5 ;  /* 0x0000000102057824 */ /* 0x000fe200078e0a05 */
[----:B------:R-:W-:Y:S01]  /*0680*/  VOTEU.ALL UP4, P1 ;  /* 0x00000000003f7886 */ /* 0x000fe20000880000 */
[C---:B------:R-:W-:Y:S01]  /*0690*/  IMAD.SHL.U32 R9, R0.reuse, 0x4, RZ ;  /* 0x0000000400097824 */ /* 0x040fe200078e00ff */
[----:B------:R-:W-:Y:S01]  /*06a0*/  VOTEU.ALL UP5, P1 ;  /* 0x00000000003f7886 */ /* 0x000fe200008a0000 */
[----:B----4-:R-:W-:Y:S01]  /*06b0*/  ISETP.EQ.U32.AND P3, PT, R15, 0x1, PT ;  /* 0x000000010f00780c */ /* 0x010fe20003f62070 */
[----:B-1----:R-:W-:Y:S01]  /*06c0*/  IMAD R20, R13, R12, UR12 ;  /* 0x0000000c0d147e24 */ /* 0x002fe2000f8e020c */
[----:B------:R-:W-:Y:S01]  /*06d0*/  ISETP.NE.AND P1, PT, R5, 0x3, PT ;  /* 0x000000030500780c */ /* 0x000fe20003f25270 */
[----:B0-----:R-:W-:Y:S01]  /*06e0*/  @!UP0 ULEA UR8, UR7, UR6, 0x18 ;  /* 0x0000000607088291 */ /* 0x001fe2000f8ec03f */
[----:B---3--:R-:W-:Y:S01]  /*06f0*/  IMAD.MOV R24, RZ, RZ, -R8 ;  /* 0x000000ffff187224 */ /* 0x008fe200078e0a08 */
[----:B------:R-:W-:Y:S01]  /*0700*/  LOP3.LUT R152, R0, 0xc, R9, 0x78, !PT ;  /* 0x0000000c00987812 */ /* 0x000fe200078e7809 */
[----:B------:R-:W-:-:S04]  /*0710*/  @!UP1 UIADD3 UR6, -UR11, 0x100000, URZ ;  /* 0x001000000b069890 */ /* 0x000fc8000fffe13f */
[----:B------:R-:W-:Y:S02]  /*0720*/  @!UP1 USHF.L.U32 UR7, UR6, 0xb, URZ ;  /* 0x0000000b06079899 */ /* 0x000fe4000800063f */
[----:B------:R-:W-:Y:S01]  /*0730*/  @!UP1 USHF.L.U32 UR6, UR6, 0x1, URZ ;  /* 0x0000000106069899 */ /* 0x000fe2000800063f */
[----:B------:R-:W-:Y:S01]  /*0740*/  ISETP.EQ.OR P1, PT, R5, RZ, !P1 ;  /* 0x000000ff0500720c */ /* 0x000fe20004f22670 */
[----:B------:R-:W-:Y:S01]  /*0750*/  IMAD R9, R21, R24, R6 ;  /* 0x0000001815097224 */ /* 0x000fe200078e0206 */
[----:B------:R-:W-:Y:S01]  /*0760*/  VOTEU.ALL UP0, P0 ;  /* 0x00000000003f7886 */ /* 0x000fe20000000000 */
[----:B------:R-:W-:Y:S01]  /*0770*/  ISETP.GE.U32.AND P5, PT, R35, 0x2, PT ;  /* 0x000000022300780c */ /* 0x000fe20003fa6070 */
[----:B-----5:R-:W-:Y:S01]  /*0780*/  @!UP1 ULEA UR9, UR10, UR9, 0x18 ;  /* 0x000000090a099291 */ /* 0x020fe2000f8ec03f */
[----:B------:R-:W-:Y:S01]  /*0790*/  ISETP.EQ.AND P1, PT, R10, RZ, P1 ;  /* 0x000000ff0a00720c */ /* 0x000fe20000f22270 */
[----:B------:R-:W-:Y:S01]  /*07a0*/  VOTEU.ALL UP1, P0 ;  /* 0x00000000003f7886 */ /* 0x000fe20000020000 */
[----:B------:R-:W-:Y:S01]  /*07b0*/  LOP3.LUT P0, RZ, R3, 0x7, RZ, 0xc0, !PT ;  /* 0x0000000703ff7812 */ /* 0x000fe2000780c0ff */
[----:B------:R-:W0:Y:S02]  /*07c0*/  FENCE.VIEW.ASYNC.S ;  /* 0x00000000000073c6 */ /* 0x000e240000000000 */
[----:B0-----:R0:W1:Y:S01]  /*07d0*/  @!UP0 SYNCS.EXCH.64 URZ, [UR8+0x80], UR4 ;  /* 0x00008004083f85b2 */ /* 0x0010620008000100 */
[----:B------:R-:W-:Y:S01]  /*07e0*/  ISETP.NE.AND P4, PT, R9, R152, PT ;  /* 0x000000980900720c */ /* 0x000fe20003f85270 */
[----:B------:R0:W2:Y:S01]  /*07f0*/  SHFL.IDX PT, R0, R7, RZ, 0x1f ;  /* 0x00001fff07007589 */ /* 0x0000a200000e0000 */
[----:B------:R-:W-:-:S02]  /*0800*/  ISETP.LT.U32.AND P0, PT, R152, 0x4, !P0 ;  /* 0x000000049800780c */ /* 0x000fc40004701070 */
[----:B------:R-:W-:Y:S02]  /*0810*/  ISETP.EQ.OR P4, PT, R20, RZ, !P4 ;  /* 0x000000ff1400720c */ /* 0x000fe40006782670 */
[----:B------:R-:W-:Y:S02]  /*0820*/  SEL R16, RZ, 0x1, !P1 ;  /* 0x00000001ff107807 */ /* 0x000fe40004800000 */
[----:B------:R-:W-:Y:S02]  /*0830*/  PLOP3.LUT P0, PT, P0, P4, PT, 0x80, 0x0 ;  /* 0x000000000000781c */ /* 0x000fe40000709070 */
[----:B------:R-:W-:Y:S02]  /*0840*/  SEL R16, R16, 0x2, P5 ;  /* 0x0000000210107807 */ /* 0x000fe40002800000 */
[----:B------:R-:W-:Y:S01]  /*0850*/  P2R R155, PR, RZ, 0x1 ;  /* 0x00000001ff9b7803 */ /* 0x000fe20000000000 */
[----:B------:R0:W3:Y:S01]  /*0860*/  @!UP1 SYNCS.EXCH.64 URZ, [UR8+0x88], UR4 ;  /* 0x00008804083f95b2 */ /* 0x0000e20008000100 */
[----:B------:R-:W-:Y:S01]  /*0870*/  NOP ;  /* 0x0000000000007918 */ /* 0x000fe20000000000 */
[----:B------:R0:W4:Y:S01]  /*0880*/  @!UP2 SYNCS.EXCH.64 URZ, [UR9+0x60], UR6 ;  /* 0x00006006093fa5b2 */ /* 0x0001220008000100 */
[----:B------:R0:W0:Y:S01]  /*0890*/  @!UP3 SYNCS.EXCH.64 URZ, [UR9+0x68], UR6 ;  /* 0x00006806093fb5b2 */ /* 0x0000220008000100 */
[----:B------:R0:W0:Y:S01]  /*08a0*/  @!UP4 SYNCS.EXCH.64 URZ, [UR9+0x70], UR6 ;  /* 0x00007006093fc5b2 */ /* 0x0000220008000100 */
[----:B------:R0:W0:Y:S01]  /*08b0*/  @!UP5 SYNCS.EXCH.64 URZ, [UR9+0x78], UR6 ;  /* 0x00007806093fd5b2 */ /* 0x0000220008000100 */
[----:B------:R-:W-:Y:S01]  /*08c0*/  NOP ;  /* 0x0000000000007918 */ /* 0x000fe20000000000 */
[----:B------:R-:W-:Y:S05]  /*08d0*/  @!P3 BRA `(.L_x_3) ;  /* 0x000000000008b947 */ /* 0x000fea0003800000 */
[----:B01-34-:R-:W-:Y:S01]  /*08e0*/  UCGABAR_ARV ;  /* 0x00000000000079c7 */ /* 0x01bfe20008000000 */
[----:B------:R-:W-:Y:S05]  /*08f0*/  BRA `(.L_x_4) ;  /* 0x0000000000047947 */ /* 0x000fea0003800000 */
.L_x_3:
[----:B01-34-:R-:W-:Y:S01]  /*0900*/  NOP ;  /* 0x0000000000007918 */ /* 0x01bfe20000000000 */
.L_x_4:
[----:B------:R-:W-:Y:S01]  /*0910*/  ULDC.64 UR4, c[0x0][0x598] ;  /* 0x0001660000047ab9 */ /* 0x000fe20000000a00 */
[----:B------:R-:W-:Y:S01]  /*0920*/  ULDC.64 UR36, c[0x0][0x208] ;  /* 0x0000820000247ab9 */ /* 0x000fe20000000a00 */
[----:B------:R-:W-:-:S04]  /*0930*/  ISETP.NE.U32.AND P0, PT, RZ, UR4, PT ;  /* 0x00000004ff007c0c */ /* 0x000fc8000bf05070 */
[----:B------:R-:W-:-:S13]  /*0940*/  ISETP.NE.AND.EX P0, PT, RZ, UR5, PT, P0 ;  /* 0x00000005ff007c0c */ /* 0x000fda000bf05300 */
[----:B------:R-:W-:Y:S05]  /*0950*/  @!P0 BRA `(.L_x_5) ;  /* 0x00000000001c8947 */ /* 0x000fea0003800000 */
[----:B------:R-:W0:Y:S02]  /*0960*/  LDC.64 R8, c[0x0][0x598] ;  /* 0x00016600ff087b82 */ /* 0x000e240000000a00 */
[----:B0-----:R-:W3:Y:S02]  /*0970*/  LDG.E.64 R8, desc[UR36][R8.64] ;  /* 0x0000002408087981 */ /* 0x001ee4000c1e1b00 */
[----:B---3--:R-:W-:-:S04]  /*0980*/  ISETP.NE.U32.AND P0, PT, R8, RZ, PT ;  /* 0x000000ff0800720c */ /* 0x008fc80003f05070 */
[----:B------:R-:W-:-:S13]  /*0990*/  ISETP.NE.AND.EX P0, PT, R9, RZ, PT, P0 ;  /* 0x000000ff0900720c */ /* 0x000fda0003f05300 */
[----:B------:R-:W-:Y:S05]  /*09a0*/  @!P0 BRA `(.L_x_5) ;  /* 0x0000000000088947 */ /* 0x000fea0003800000 */
[----:B------:R0:W5:Y:S01]  /*09b0*/  LD.E R153, desc[UR36][R8.64] ;  /* 0x0000002408997980 */ /* 0x000162000c101900 */
[----:B------:R-:W-:Y:S05]  /*09c0*/  BRA `(.L_x_6) ;  /* 0x0000000000247947 */ /* 0x000fea0003800000 */
.L_x_5:
[----:B------:R-:W-:Y:S02]  /*09d0*/  ULDC.64 UR4, c[0x0][0x588] ;  /* 0x0001620000047ab9 */ /* 0x000fe40000000a00 */
[----:B------:R-:W-:-:S04]  /*09e0*/  ISETP.NE.U32.AND P0, PT, RZ, UR4, PT ;  /* 0x00000004ff007c0c */ /* 0x000fc8000bf05070 */
[----:B------:R-:W-:-:S13]  /*09f0*/  ISETP.NE.AND.EX P0, PT, RZ, UR5, PT, P0 ;  /* 0x00000005ff007c0c */ /* 0x000fda000bf05300 */
[----:B------:R-:W-:Y:S05]  /*0a00*/  @!P0 BRA `(.L_x_7) ;  /* 0x00000000000c8947 */ /* 0x000fea0003800000 */
[----:B------:R-:W0:Y:S02]  /*0a10*/  LDC.64 R8, c[0x0][0x588] ;  /* 0x00016200ff087b82 */ /* 0x000e240000000a00 */
[----:B0-----:R1:W5:Y:S01]  /*0a20*/  LDG.E R153, desc[UR36][R8.64] ;  /* 0x0000002408997981 */ /* 0x001362000c1e1900 */
[----:B------:R-:W-:Y:S05]  /*0a30*/  BRA `(.L_x_6) ;  /* 0x0000000000087947 */ /* 0x000fea0003800000 */
.L_x_7:
[----:B------:R-:W-:Y:S02]  /*0a40*/  ULDC UR4, c[0x0][0x580] ;  /* 0x0001600000047ab9 */ /* 0x000fe40000000800 */
[----:B------:R-:W-:-:S07]  /*0a50*/  IMAD.U32 R153, RZ, RZ, UR4 ;  /* 0x00000004ff997e24 */ /* 0x000fce000f8e00ff */
.L_x_6:
[----:B------:R-:W-:Y:S02]  /*0a60*/  ULDC.64 UR4, c[0x0][0x5a0] ;  /* 0x0001680000047ab9 */ /* 0x000fe40000000a00 */
[----:B------:R-:W-:-:S04]  /*0a70*/  ISETP.NE.U32.AND P0, PT, RZ, UR4, PT ;  /* 0x00000004ff007c0c */ /* 0x000fc8000bf05070 */
[----:B------:R-:W-:-:S13]  /*0a80*/  ISETP.NE.AND.EX P0, PT, RZ, UR5, PT, P0 ;  /* 0x00000005ff007c0c */ /* 0x000fda000bf05300 */
[----:B------:R-:W-:Y:S05]  /*0a90*/  @!P0 BRA `(.L_x_8) ;  /* 0x00000000001c8947 */ /* 0x000fea0003800000 */
[----:B01----:R-:W0:Y:S02]  /*0aa0*/  LDC.64 R8, c[0x0][0x5a0] ;  /* 0x00016800ff087b82 */ /* 0x003e240000000a00 */
[----:B0-----:R-:W3:Y:S02]  /*0ab0*/  LDG.E.64 R8, desc[UR36][R8.64] ;  /* 0x0000002408087981 */ /* 0x001ee4000c1e1b00 */
[----:B---3--:R-:W-:-:S04]  /*0ac0*/  ISETP.NE.U32.AND P0, PT, R8, RZ, PT ;  /* 0x000000ff0800720c */ /* 0x008fc80003f05070 */
[----:B------:R-:W-:-:S13]  /*0ad0*/  ISETP.NE.AND.EX P0, PT, R9, RZ, PT, P0 ;  /* 0x000000ff0900720c */ /* 0x000fda0003f05300 */
[----:B------:R-:W-:Y:S05]  /*0ae0*/  @!P0 BRA `(.L_x_8) ;  /* 0x0000000000088947 */ /* 0x000fea0003800000 */
[----:B------:R0:W5:Y:S01]  /*0af0*/  LD.E R154, desc[UR36][R8.64] ;  /* 0x00000024089a7980 */ /* 0x000162000c101900 */
[----:B------:R-:W-:Y:S05]  /*0b00*/  BRA `(.L_x_9) ;  /* 0x0000000000247947 */ /* 0x000fea0003800000 */
.L_x_8:
[----:B------:R-:W-:Y:S02]  /*0b10*/  ULDC.64 UR4, c[0x0][0x590] ;  /* 0x0001640000047ab9 */ /* 0x000fe40000000a00 */
[----:B------:R-:W-:-:S04]  /*0b20*/  ISETP.NE.U32.AND P0, PT, RZ, UR4, PT ;  /* 0x00000004ff007c0c */ /* 0x000fc8000bf05070 */
[----:B------:R-:W-:-:S13]  /*0b30*/  ISETP.NE.AND.EX P0, PT, RZ, UR5, PT, P0 ;  /* 0x00000005ff007c0c */ /* 0x000fda000bf05300 */
[----:B------:R-:W-:Y:S05]  /*0b40*/  @!P0 BRA `(.L_x_10) ;  /* 0x00000000000c8947 */ /* 0x000fea0003800000 */
[----:B01----:R-:W0:Y:S02]  /*0b50*/  LDC.64 R8, c[0x0][0x590] ;  /* 0x00016400ff087b82 */ /* 0x003e240000000a00 */
[----:B0-----:R1:W5:Y:S01]  /*0b60*/  LDG.E R154, desc[UR36][R8.64] ;  /* 0x00000024089a7981 */ /* 0x001362000c1e1900 */
[----:B------:R-:W-:Y:S05]  /*0b70*/  BRA `(.L_x_9) ;  /* 0x0000000000087947 */ /* 0x000fea0003800000 */
.L_x_10:
[----:B------:R-:W-:Y:S02]  /*0b80*/  ULDC UR4, c[0x0][0x584] ;  /* 0x0001610000047ab9 */ /* 0x000fe40000000800 */
[----:B------:R-:W-:-:S07]  /*0b90*/  IMAD.U32 R154, RZ, RZ, UR4 ;  /* 0x00000004ff9a7e24 */ /* 0x000fce000f8e00ff */
.L_x_9:
[----:B------:R-:W3:Y:S01]  /*0ba0*/  LDC R2, c[0x0][0x65c] ;  /* 0x00019700ff027b82 */ /* 0x000ee20000000800 */
[----:B------:R-:W-:Y:S01]  /*0bb0*/  ULDC UR6, c[0x0][0x28c] ;  /* 0x0000a30000067ab9 */ /* 0x000fe20000000800 */
[----:B------:R-:W-:Y:S01]  /*0bc0*/  ISETP.NE.AND P0, PT, R10, 0x2, PT ;  /* 0x000000020a00780c */ /* 0x000fe20003f05270 */
[----:B------:R-:W-:Y:S01]  /*0bd0*/  UIADD3 UR6, UR6, 0x1f, URZ ;  /* 0x0000001f06067890 */ /* 0x000fe2000fffe03f */
[----:B01----:R-:W-:Y:S01]  /*0be0*/  IMAD.U32 R8, RZ, RZ, UR12 ;  /* 0x0000000cff087e24 */ /* 0x003fe2000f8e00ff */
[----:B------:R-:W-:Y:S01]  /*0bf0*/  UMOV UR38, URZ ;  /* 0x0000003f00267c82 */ /* 0x000fe20008000000 */
[----:B------:R-:W-:Y:S01]  /*0c00*/  IMAD.MOV.U32 R9, RZ, RZ, RZ ;  /* 0x000000ffff097224 */ /* 0x000fe200078e00ff */
[----:B------:R-:W-:Y:S01]  /*0c10*/  USHF.R.S32.HI UR7, URZ, 0x1f, UR6 ;  /* 0x0000001f3f077899 */ /* 0x000fe20008011406 */
[----:B------:R-:W-:Y:S01]  /*0c20*/  UMOV UR39, URZ ;  /* 0x0000003f00277c82 */ /* 0x000fe20008000000 */
[----:B------:R-:W-:Y:S02]  /*0c30*/  ULDC.64 UR8, c[0x0][0x650] ;  /* 0x0001940000087ab9 */ /* 0x000fe40000000a00 */
[----:B------:R-:W-:-:S04]  /*0c40*/  ULEA.HI UR7, UR7, UR6, URZ, 0x5 ;  /* 0x0000000607077291 */ /* 0x000fc8000f8f283f */
[----:B------:R-:W-:Y:S01]  /*0c50*/  USHF.R.S32.HI UR40, URZ, 0x5, UR7 ;  /* 0x000000053f287899 */ /* 0x000fe20008011407 */
[----:B---3--:R-:W-:-:S13]  /*0c60*/  ISETP.NE.AND P1, PT, R2, 0x1, PT ;  /* 0x000000010200780c */ /* 0x008fda0003f25270 */
[----:B------:R-:W0:Y:S01]  /*0c70*/  @P1 LDC R19, c[0x0][0x10] ;  /* 0x00000400ff131b82 */ /* 0x000e220000000800 */
[----:B------:R-:W-:Y:S02]  /*0c80*/  @P1 IMAD.MOV.U32 R7, RZ, RZ, RZ ;  /* 0x000000ffff071224 */ /* 0x000fe400078e00ff */
[----:B------:R-:W-:-:S05]  /*0c90*/  @P1 IMAD.MOV.U32 R17, RZ, RZ, RZ ;  /* 0x000000ffff111224 */ /* 0x000fca00078e00ff */
[----:B------:R-:W1:Y:S01]  /*0ca0*/  @!P1 LDC R11, c[0x0][0xc] ;  /* 0x00000300ff0b9b82 */ /* 0x000e620000000800 */
[----:B------:R-:W-:Y:S01]  /*0cb0*/  ULDC UR4, c[0x0][0xc] ;  /* 0x0000030000047ab9 */ /* 0x000fe20000000800 */
[----:B------:R-:W-:Y:S02]  /*0cc0*/  ULDC UR5, c[0x0][0x10] ;  /* 0x0000040000057ab9 */ /* 0x000fe40000000800 */
[----:B------:R-:W-:-:S04]  /*0cd0*/  UIMAD.WIDE.U32 UR4, UR4, UR5, URZ ;  /* 0x00000005040472a5 */ /* 0x000fc8000f8e003f */
[----:B------:R-:W3:Y:S01]  /*0ce0*/  LDC R2, c[0x0][0x14] ;  /* 0x00000500ff027b82 */ /* 0x000ee20000000800 */
[----:B0-----:R-:W-:-:S04]  /*0cf0*/  @P1 IMAD.WIDE.U32 R18, R19, UR12, R6 ;  /* 0x0000000c13121c25 */ /* 0x001fc8000f8e0006 */
[----:B------:R-:W-:Y:S02]  /*0d00*/  @P1 IMAD.IADD R17, R19, 0x1, R17 ;  /* 0x0000000113111824 */ /* 0x000fe400078e0211 */
[----:B-1----:R-:W-:-:S04]  /*0d10*/  @!P1 IMAD.WIDE.U32 R8, R6, R11, R8 ;  /* 0x0000000b06089225 */ /* 0x002fc800078e0008 */
[----:B------:R-:W-:Y:S02]  /*0d20*/  @!P1 IMAD.MOV.U32 R18, RZ, RZ, R8 ;  /* 0x000000ffff129224 */ /* 0x000fe400078e0008 */
[----:B------:R-:W-:Y:S02]  /*0d30*/  @!P1 IMAD.MOV.U32 R17, RZ, RZ, R9 ;  /* 0x000000ffff119224 */ /* 0x000fe400078e0009 */
[----:B---3--:R-:W-:-:S04]  /*0d40*/  IMAD.WIDE.U32 R12, R2, UR4, RZ ;  /* 0x00000004020c7c25 */ /* 0x008fc8000f8e00ff */
[----:B------:R-:W-:Y:S01]  /*0d50*/  IMAD R23, R2, UR5, RZ ;  /* 0x0000000502177c24 */ /* 0x000fe2000f8e02ff */
[----:B------:R0:W-:Y:S03]  /*0d60*/  STL.64 [R1], R12 ;  /* 0x0000000c01007387 */ /* 0x0001e60000100a00 */
[----:B------:R-:W-:Y:S01]  /*0d70*/  IMAD.IADD R23, R13, 0x1, R23 ;  /* 0x000000010d177824 */ /* 0x000fe200078e0217 */
[----:B------:R-:W-:Y:S06]  /*0d80*/  @P0 BRA `(.L_x_11) ;  /* 0x0000000000200947 */ /* 0x000fec0003800000 */
[----:B------:R-:W-:Y:S01]  /*0d90*/  UISETP.GE.U32.AND UP0, UPT, UR40, 0x5, UPT ;  /* 0x000000052800788c */ /* 0x000fe2000bf06070 */
[----:B------:R-:W-:Y:S01]  /*0da0*/  IADD3 R18, P0, R18, R12, RZ ;  /* 0x0000000c12127210 */ /* 0x000fe20007f1e0ff */
[----:B------:R-:W-:Y:S01]  /*0db0*/  UIMAD.WIDE.U32 UR4, UR40, -0x33333333, URZ ;  /* 0xcccccccd280478a5 */ /* 0x000fe2000f8e003f */
[----:B------:R-:W-:-:S03]  /*0dc0*/  UMOV UR39, URZ ;  /* 0x0000003f00277c82 */ /* 0x000fc60008000000 */
[----:B------:R-:W-:Y:S01]  /*0dd0*/  USHF.R.U32.HI UR4, URZ, 0x2, UR5 ;  /* 0x000000023f047899 */ /* 0x000fe20008011605 */
[----:B------:R-:W-:-:S03]  /*0de0*/  IMAD.X R17, R23, 0x1, R17, P0 ;  /* 0x0000000117117824 */ /* 0x000fc600000e0611 */
[----:B------:R-:W-:Y:S02]  /*0df0*/  UIMAD UR38, UR4, -0x5, UR40 ;  /* 0xfffffffb042678a4 */ /* 0x000fe4000f8e0228 */
[----:B------:R-:W-:-:S12]  /*0e00*/  @UP0 ULOP3.LUT UR39, UR4, 0x1, URZ, 0xc0, !UPT ;  /* 0x0000000104270892 */ /* 0x000fd8000f8ec03f */
.L_x_11:
[----:B------:R-:W-:Y:S01]  /*0e10*/  ISETP.GE.U32.AND P0, PT, R18, UR8, PT ;  /* 0x0000000812007c0c */ /* 0x000fe2000bf06070 */
[----:B------:R-:W-:Y:S01]  /*0e20*/  IMAD.MOV.U32 R19, RZ, RZ, -0x1 ;  /* 0xffffffffff137424 */ /* 0x000fe200078e00ff */
[----:B------:R-:W-:Y:S01]  /*0e30*/  PRMT R8, RZ, 0x7610, R8 ;  /* 0x00007610ff087816 */ /* 0x000fe20000000008 */
[----:B------:R-:W-:Y:S01]  /*0e40*/  IMAD.MOV.U32 R22, RZ, RZ, -0x1 ;  /* 0xffffffffff167424 */ /* 0x000fe200078e00ff */
[----:B------:R-:W-:Y:S01]  /*0e50*/  ISETP.GE.U32.AND.EX P0, PT, R17, UR9, PT, P0 ;  /* 0x0000000911007c0c */ /* 0x000fe2000bf06100 */
[----:B------:R-:W-:-:S12]  /*0e60*/  IMAD.MOV.U32 R2, RZ, RZ, -0x1 ;  /* 0xffffffffff027424 */ /* 0x000fd800078e00ff */
[----:B------:R-:W-:Y:S05]  /*0e70*/  @P0 BRA `(.L_x_12) ;  /* 0x00000004002c0947 */ /* 0x000fea0003800000 */
[----:B------:R-:W1:Y:S01]  /*0e80*/  LDC.64 R26, c[0x0][0x628] ;  /* 0x00018a00ff1a7b82 */ /* 0x000e620000000a00 */
[----:B------:R-:W-:Y:S02]  /*0e90*/  IMAD.MOV.U32 R8, RZ, RZ, R18 ;  /* 0x000000ffff087224 */ /* 0x000fe400078e0012 */
[----:B------:R-:W-:-:S05]  /*0ea0*/  IMAD.MOV.U32 R9, RZ, RZ, R17 ;  /* 0x000000ffff097224 */ /* 0x000fca00078e0011 */
[----:B------:R-:W3:Y:S08]  /*0eb0*/  LDC R2, c[0x0][0x630] ;  /* 0x00018c00ff027b82 */ /* 0x000ef00000000800 */
[----:B------:R-:W4:Y:S01]  /*0ec0*/  LDC.64 R28, c[0x0][0x620] ;  /* 0x00018800ff1c7b82 */ /* 0x000f220000000a00 */
[----:B-1----:R-:W-:-:S04]  /*0ed0*/  ISETP.NE.U32.AND P0, PT, R26, RZ, PT ;  /* 0x000000ff1a00720c */ /* 0x002fc80003f05070 */
[----:B------:R-:W-:-:S13]  /*0ee0*/  ISETP.NE.AND.EX P0, PT, R27, RZ, PT, P0 ;  /* 0x000000ff1b00720c */ /* 0x000fda0003f05300 */
[----:B---34-:R-:W-:Y:S05]  /*0ef0*/  @!P0 BRA `(.L_x_13) ;  /* 0x0000000000288947 */ /* 0x018fea0003800000 */
[----:B0-----:R-:W0:Y:S02]  /*0f00*/  LDC R13, c[0x0][0x634] ;  /* 0x00018d00ff0d7b82 */ /* 0x001e240000000800 */
[----:B0-----:R-:W-:-:S05]  /*0f10*/  IADD3 R13, P0, R18, R13, RZ ;  /* 0x0000000d120d7210 */ /* 0x001fca0007f1e0ff */
[----:B------:R-:W-:-:S04]  /*0f20*/  IMAD.X R15, RZ, RZ, R17, P0 ;  /* 0x000000ffff0f7224 */ /* 0x000fc800000e0611 */
[----:B------:R-:W-:-:S04]  /*0f30*/  IMAD.WIDE.U32 R8, R15, R26, RZ ;  /* 0x0000001a0f087225 */ /* 0x000fc800078e00ff */
[----:B------:R-:W-:-:S04]  /*0f40*/  IMAD.WIDE.U32 R10, P0, R13, R27, R8 ;  /* 0x0000001b0d0a7225 */ /* 0x000fc80007800008 */
[----:B------:R-:W-:-:S04]  /*0f50*/  IMAD.WIDE.U32 R8, R13, R26, RZ ;  /* 0x0000001a0d087225 */ /* 0x000fc800078e00ff */
[----:B------:R-:W-:Y:S01]  /*0f60*/  IMAD.X R13, RZ, RZ, RZ, P0 ;  /* 0x000000ffff0d7224 */ /* 0x000fe200000e06ff */
[----:B------:R-:W-:Y:S01]  /*0f70*/  IADD3 RZ, P0, R9, R10, RZ ;  /* 0x0000000a09ff7210 */ /* 0x000fe20007f1e0ff */
[----:B------:R-:W-:-:S04]  /*0f80*/  IMAD.MOV.U32 R12, RZ, RZ, R11 ;  /* 0x000000ffff0c7224 */ /* 0x000fc800078e000b */
[----:B------:R-:W-:-:S08]  /*0f90*/  IMAD.WIDE.U32.X R8, R15, R27, R12, P0 ;  /* 0x0000001b0f087225 */ /* 0x000fd000000e040c */
.L_x_13:
[----:B------:R-:W1:Y:S01]  /*0fa0*/  LDC.64 R32, c[0x0][0x640] ;  /* 0x00019000ff207b82 */ /* 0x000e620000000a00 */
[-C--:B------:R-:W-:Y:S01]  /*0fb0*/  SHF.R.U64 R30, R8, R2.reuse, R9 ;  /* 0x00000002081e7219 */ /* 0x080fe20000001209 */
[----:B------:R-:W-:Y:S01]  /*0fc0*/  IMAD.MOV.U32 R19, RZ, RZ, R17 ;  /* 0x000000ffff137224 */ /* 0x000fe200078e0011 */
[----:B------:R-:W-:Y:S02]  /*0fd0*/  SHF.R.U32.HI R2, RZ, R2, R9 ;  /* 0x00000002ff027219 */ /* 0x000fe40000011609 */
[----:B------:R-:W-:-:S03]  /*0fe0*/  IADD3 R11, P0, RZ, -R30, RZ ;  /* 0x8000001eff0b7210 */ /* 0x000fc60007f1e0ff */
[----:B------:R-:W3:Y:S02]  /*0ff0*/  LDC R10, c[0x0][0x618] ;  /* 0x00018600ff0a7b82 */ /* 0x000ee40000000800 */
[----:B------:R-:W-:-:S04]  /*1000*/  IMAD.X R9, RZ, RZ, ~R2, P0 ;  /* 0x000000ffff097224 */ /* 0x000fc800000e0e02 */
[-C--:B------:R-:W-:Y:S02]  /*1010*/  IMAD R2, R9, R28.reuse, RZ ;  /* 0x0000001c09027224 */ /* 0x080fe400078e02ff */
[----:B0-----:R-:W0:Y:S01]  /*1020*/  LDC R13, c[0x0][0x608] ;  /* 0x00018200ff0d7b82 */ /* 0x001e220000000800 */
[----:B------:R-:W-:-:S04]  /*1030*/  IMAD.WIDE.U32 R8, R11, R28, R18 ;  /* 0x0000001c0b087225 */ /* 0x000fc800078e0012 */
[----:B------:R-:W-:Y:S02]  /*1040*/  IMAD R11, R11, R29, R2 ;  /* 0x0000001d0b0b7224 */ /* 0x000fe400078e0202 */
[----:B------:R-:W-:Y:S01]  /*1050*/  IMAD.MOV.U32 R2, RZ, RZ, -0x1 ;  /* 0xffffffffff027424 */ /* 0x000fe200078e00ff */
[----:B------:R-:W4:Y:S01]  /*1060*/  LDC R31, c[0x0][0x658] ;  /* 0x00019600ff1f7b82 */ /* 0x000f220000000800 */
[----:B------:R-:W-:Y:S01]  /*1070*/  IMAD.IADD R9, R9, 0x1, R11 ;  /* 0x0000000109097824 */ /* 0x000fe200078e020b */
[----:B-1----:R-:W-:Y:S01]  /*1080*/  ISETP.NE.U32.AND P0, PT, R32, RZ, PT ;  /* 0x000000ff2000720c */ /* 0x002fe20003f05070 */
[----:B------:R-:W-:-:S03]  /*1090*/  IMAD.MOV.U32 R28, RZ, RZ, 0x1 ;  /* 0x00000001ff1c7424 */ /* 0x000fc600078e00ff */
[----:B------:R-:W-:Y:S02]  /*10a0*/  ISETP.NE.AND.EX P0, PT, R33, RZ, PT, P0 ;  /* 0x000000ff2100720c */ /* 0x000fe40003f05300 */
[----:B------:R-:W1:Y:S01]  /*10b0*/  LDC R27, c[0x0][0x600] ;  /* 0x00018000ff1b7b82 */ /* 0x000e620000000800 */
[-CC-:B---3--:R-:W-:Y:S02]  /*10c0*/  SHF.R.U64 R25, R8, R10.reuse, R9.reuse ;  /* 0x0000000a08197219 */ /* 0x188fe40000001209 */
[----:B------:R-:W-:-:S05]  /*10d0*/  SHF.R.U32.HI R8, RZ, R10, R9 ;  /* 0x0000000aff087219 */ /* 0x000fca0000011609 */
[----:B------:R-:W3:Y:S01]  /*10e0*/  LDC R22, c[0x0][0x648] ;  /* 0x00019200ff167b82 */ /* 0x000ee20000000800 */
[-CC-:B0-----:R-:W-:Y:S02]  /*10f0*/  SHF.R.U64 R34, R25, R13.reuse, R8.reuse ;  /* 0x0000000d19227219 */ /* 0x181fe40000001208 */
[----:B------:R-:W-:-:S05]  /*1100*/  SHF.R.U32.HI R8, RZ, R13, R8 ;  /* 0x0000000dff087219 */ /* 0x000fca0000011608 */
[----:B------:R-:W0:Y:S01]  /*1110*/  LDC R26, c[0x0][0x638] ;  /* 0x00018e00ff1a7b82 */ /* 0x000e220000000800 */
[-CC-:B----4-:R-:W-:Y:S02]  /*1120*/  SHF.R.U64 R36, R34, R31.reuse, R8.reuse ;  /* 0x0000001f22247219 */ /* 0x190fe40000001208 */
[-C--:B------:R-:W-:Y:S02]  /*1130*/  SHF.L.U32 R2, R2, R31.reuse, RZ ;  /* 0x0000001f02027219 */ /* 0x080fe400000006ff */
[----:B------:R-:W-:Y:S01]  /*1140*/  SHF.R.U32.HI R9, RZ, R31, R8 ;  /* 0x0000001fff097219 */ /* 0x000fe20000011608 */
[----:B------:R-:W-:Y:S01]  /*1150*/  IMAD.MOV.U32 R8, RZ, RZ, R36 ;  /* 0x000000ffff087224 */ /* 0x000fe200078e0024 */
[----:B------:R-:W-:Y:S01]  /*1160*/  LOP3.LUT R15, RZ, R2, RZ, 0x33, !PT ;  /* 0x00000002ff0f7212 */ /* 0x000fe200078e33ff */
[----:B------:R-:W4:Y:S01]  /*1170*/  LDC R29, c[0x0][0x610] ;  /* 0x00018400ff1d7b82 */ /* 0x000f220000000800 */
[----:B------:R-:W-:Y:S05]  /*1180*/  @!P0 BRA `(.L_x_14) ;  /* 0x0000000000288947 */ /* 0x000fea0003800000 */
[----:B------:R-:W2:Y:S02]  /*1190*/  LDC R13, c[0x0][0x64c] ;  /* 0x00019300ff0d7b82 */ /* 0x000ea40000000800 */
[----:B--2---:R-:W-:-:S05]  /*11a0*/  IADD3 R13, P0, R36, R13, RZ ;  /* 0x0000000d240d7210 */ /* 0x004fca0007f1e0ff */
        /* <DEDUP_REMOVED lines=8> */
.L_x_14:
[----:B---3--:R-:W-:Y:S01]  /*1230*/  SHF.R.U64 R7, R8, R22, R9 ;  /* 0x0000001608077219 */ /* 0x008fe20000001209 */
[----:B-1----:R-:W-:Y:S01]  /*1240*/  VIADD R8, R27, 0xffffffff ;  /* 0xffffffff1b087836 */ /* 0x002fe20000000000 */
[----:B------:R-:W-:Y:S01]  /*1250*/  SHF.L.U32 R2, R28, R31, RZ ;  /* 0x0000001f1c027219 */ /* 0x000fe200000006ff */
[----:B------:R-:W-:Y:S01]  /*1260*/  @P1 IMAD R20, R21, R24, R6 ;  /* 0x0000001815141224 */ /* 0x000fe200078e0206 */
[----:B------:R-:W-:Y:S01]  /*1270*/  LOP3.LUT R15, R34, R15, RZ, 0xc0, !PT ;  /* 0x0000000f220f7212 */ /* 0x000fe200078ec0ff */
[----:B------:R-:W-:Y:S01]  /*1280*/  IMAD.MOV R9, RZ, RZ, -R7 ;  /* 0x000000ffff097224 */ /* 0x000fe200078e0a07 */
[----:B------:R-:W-:Y:S01]  /*1290*/  LOP3.LUT R8, R25, R8, RZ, 0xc0, !PT ;  /* 0x0000000819087212 */ /* 0x000fe200078ec0ff */
[----:B------:R-:W-:Y:S02]  /*12a0*/  IMAD.MOV.U32 R6, RZ, RZ, 0x1 ;  /* 0x00000001ff067424 */ /* 0x000fe400078e00ff */
[----:B------:R-:W-:Y:S02]  /*12b0*/  IMAD R15, R2, R7, R15 ;  /* 0x00000007020f7224 */ /* 0x000fe400078e020f */
[----:B0-----:R-:W-:-:S02]  /*12c0*/  IMAD R2, R9, R26, R36 ;  /* 0x0000001a09027224 */ /* 0x001fc400078e0224 */
[----:B----4-:R-:W-:Y:S02]  /*12d0*/  IMAD R19, R15, R29, R20 ;  /* 0x0000001d0f137224 */ /* 0x010fe400078e0214 */
[--C-:B------:R-:W-:Y:S01]  /*12e0*/  IMAD R2, R2, R27, R8.reuse ;  /* 0x0000001b02027224 */ /* 0x100fe200078e0208 */
[----:B------:R-:W-:-:S04]  /*12f0*/  PRMT R8, R6, 0x7610, R8 ;  /* 0x0000761006087816 */ /* 0x000fc80000000008 */
[----:B------:R-:W-:Y:S02]  /*1300*/  SEL R22, R2, R19, !P1 ;  /* 0x0000001302167207 */ /* 0x000fe40004800000 */
[----:B------:R-:W-:Y:S01]  /*1310*/  SEL R19, R19, R2, !P1 ;  /* 0x0000000213137207 */ /* 0x000fe20004800000 */
[----:B------:R-:W-:-:S07]  /*1320*/  IMAD.MOV.U32 R2, RZ, RZ, R30 ;  /* 0x000000ffff027224 */ /* 0x000fce00078e001e */
.L_x_12:
[----:B------:R-:W-:Y:S05]  /*1330*/  @!P3 BRA `(.L_x_15) ;  /* 0x00000000000cb947 */ /* 0x000fea0003800000 */
[----:B------:R-:W-:Y:S01]  /*1340*/  UCGABAR_WAIT ;  /* 0x0000000000007dc7 */ /* 0x000fe20008000000 */
[----:B------:R-:W-:Y:S01]  /*1350*/  CCTL.IVALL ;  /* 0x00000000ff00798f */ /* 0x000fe20002000000 */
[----:B------:R-:W-:Y:S05]  /*1360*/  BRA `(.L_x_16) ;  /* 0x0000000000047947 */ /* 0x000fea0003800000 */
.L_x_15:
[----:B------:R-:W-:Y:S06]  /*1370*/  BAR.SYNC.DEFER_BLOCKING 0x0 ;  /* 0x0000000000007b1d */ /* 0x000fec0000010000 */
.L_x_16:
[----:B------:R-:W-:Y:S05]  /*1380*/  @!P2 BRA `(.L_x_17) ;  /* 0x000000780080a947 */ /* 0x000fea0003800000 */
[----:B------:R-:W-:-:S13]  /*1390*/  ISETP.GT.U32.AND P0, PT, R35, 0x1, PT ;  /* 0x000000012300780c */ /* 0x000fda0003f04070 */
[----:B------:R-:W-:Y:S05]  /*13a0*/  @P0 EXIT ;  /* 0x000000000000094d */ /* 0x000fea0003800000 */
.L_x_18:
[----:B------:R-:W-:-:S08]  /*13b0*/  NOP ;  /* 0x0000000000007918 */ /* 0x000fd00000000000 */
[----:B------:R-:W1:Y:S02]  /*13c0*/  USETMAXREG.TRY_ALLOC.CTAPOOL UP0, 0xe8 ;  /* 0x000000e8000079c8 */ /* 0x000e640008000600 */
[----:B-1----:R-:W-:-:S13]  /*13d0*/  PLOP3.LUT P0, PT, PT, PT, UP0, 0x80, 0x0 ;  /* 0x000000000000781c */ /* 0x002fda0003f0f008 */
[----:B------:R-:W-:Y:S05]  /*13e0*/  @!P0 BRA `(.L_x_18) ;  /* 0xfffffffc00f08947 */ /* 0x000fea000383ffff */
[----:B------:R-:W-:-:S13]  /*13f0*/  LOP3.LUT P0, RZ, R8, 0xff, RZ, 0xc0, !PT ;  /* 0x000000ff08ff7812 */ /* 0x000fda000780c0ff */
[----:B------:R-:W-:Y:S05]  /*1400*/  @!P0 EXIT ;  /* 0x000000000000894d */ /* 0x000fea0003800000 */
[----:B------:R-:W1:Y:S01]  /*1410*/  S2UR UR4, SR_CgaCtaId ;  /* 0x00000000000479c3 */ /* 0x000e620000008800 */
[----:B--2---:R-:W-:Y:S01]  /*1420*/  VIADD R0, R0, 0xffffffff ;  /* 0xffffffff00007836 */ /* 0x004fe20000000000 */
[CC--:B------:R-:W-:Y:S01]  /*1430*/  LEA.HI R4, R14.reuse, R3.reuse, RZ, 0x2 ;  /* 0x000000030e047211 */ /* 0x0c0fe200078f10ff */
[----:B------:R-:W-:Y:S01]  /*1440*/  UMOV UR41, 0x400 ;  /* 0x0000040000297882 */ /* 0x000fe20000000000 */
[----:B------:R-:W-:Y:S01]  /*1450*/  LEA.HI R14, R14, R3, RZ, 0x5 ;  /* 0x000000030e0e7211 */ /* 0x000fe200078f28ff */
[----:B------:R-:W-:Y:S01]  /*1460*/  UISETP.LT.AND UP0, UPT, UR40, 0x1, UPT ;  /* 0x000000012800788c */ /* 0x000fe2000bf01270 */
[----:B------:R-:W-:Y:S01]  /*1470*/  R2UR UR42, R0 ;  /* 0x00000000002a72ca */ /* 0x000fe200000e0000 */
[----:B------:R-:W-:Y:S01]  /*1480*/  USHF.L.U32 UR44, UR40, 0x1, URZ ;  /* 0x00000001282c7899 */ /* 0x000fe2000800063f */
[--C-:B------:R-:W-:Y:S01]  /*1490*/  SHF.R.S32.HI R156, RZ, 0x2, R4.reuse ;  /* 0x00000002ff9c7819 */ /* 0x100fe20000011404 */
[----:B------:R-:W-:Y:S01]  /*14a0*/  USEL UR43, UR40, 0x1, UP0 ;  /* 0x00000001282b7887 */ /* 0x000fe20008000000 */
[----:B------:R-:W-:-:S02]  /*14b0*/  SHF.R.S32.HI R5, RZ, 0x1f, R4 ;  /* 0x0000001fff057819 */ /* 0x000fc40000011404 */
[----:B------:R-:W-:Y:S01]  /*14c0*/  LOP3.LUT R158, R4, 0xfffffffc, RZ, 0xc0, !PT ;  /* 0xfffffffc049e7812 */ /* 0x000fe200078ec0ff */
[----:B------:R-:W-:Y:S01]  /*14d0*/  UIADD3 UR43, -UR43, UR40, URZ ;  /* 0x000000282b2b7290 */ /* 0x000fe2000fffe13f */
[----:B------:R-:W-:Y:S02]  /*14e0*/  LEA.HI R5, R5, R156, RZ, 0x3 ;  /* 0x0000009c05057211 */ /* 0x000fe400078f18ff */
[----:B------:R-:W-:Y:S01]  /*14f0*/  ISETP.NE.AND P0, PT, R0, RZ, PT ;  /* 0x000000ff0000720c */ /* 0x000fe20003f05270 */
[----:B------:R-:W-:Y:S01]  /*1500*/  IMAD.IADD R158, R3, 0x1, -R158 ;  /* 0x00000001039e7824 */ /* 0x000fe200078e0a9e */
[----:B------:R-:W-:Y:S01]  /*1510*/  LOP3.LUT R5, R5, 0xfffffff8, RZ, 0xc0, !PT ;  /* 0xfffffff805057812 */ /* 0x000fe200078ec0ff */
[----:B------:R-:W-:Y:S01]  /*1520*/  USHF.L.U32 UR42, UR42, 0x3, URZ ;  /* 0x000000032a2a7899 */ /* 0x000fe2000800063f */
[----:B------:R-:W-:Y:S02]  /*1530*/  LOP3.LUT R172, R16, 0x1, RZ, 0xfc, !PT ;  /* 0x0000000110ac7812 */ /* 0x000fe400078efcff */
[----:B------:R-:W-:Y:S01]  /*1540*/  SEL R173, RZ, 0x1, P0 ;  /* 0x00000001ffad7807 */ /* 0x000fe20000000000 */
[----:B------:R-:W-:Y:S01]  /*1550*/  IMAD.IADD R156, R156, 0x1, -R5 ;  /* 0x000000019c9c7824 */ /* 0x000fe200078e0a05 */
[----:B-1----:R-:W-:Y:S01]  /*1560*/  ULEA UR41, UR4, UR41, 0x18 ;  /* 0x0000002904297291 */ /* 0x002fe2000f8ec03f */
[----:B------:R-:W-:Y:S01]  /*1570*/  SHF.R.S32.HI R5, RZ, 0x5, R14 ;  /* 0x00000005ff057819 */ /* 0x000fe2000001140e */
[----:B------:R-:W-:Y:S01]  /*1580*/  IMAD.U32 R160, RZ, RZ, UR42 ;  /* 0x0000002affa07e24 */ /* 0x000fe2000f8e00ff */
[----:B------:R-:W-:Y:S01]  /*1590*/  ULDC UR4, c[0x0][0x284] ;  /* 0x0000a10000047ab9 */ /* 0x000fe20000000800 */
[----:B------:R-:W-:Y:S01]  /*15a0*/  UIADD3 UR45, UR41, 0x60, URZ ;  /* 0x00000060292d7890 */ /* 0x000fe2000fffe03f */
[--C-:B------:R-:W-:Y:S01]  /*15b0*/  SHF.R.S32.HI R157, RZ, 0x1f, R156.reuse ;  /* 0x0000001fff9d7819 */ /* 0x100fe2000001149c */
[----:B------:R-:W-:Y:S01]  /*15c0*/  IMAD R163, R5, -0x10, -R156 ;  /* 0xfffffff005a37824 */ /* 0x000fe200078e0a9c */
[----:B------:R-:W-:-:S02]  /*15d0*/  LOP3.LUT R162, R160, 0x8, RZ, 0xc0, !PT ;  /* 0x00000008a0a27812 */ /* 0x000fc400078ec0ff */
[----:B------:R-:W-:Y:S01]  /*15e0*/  LOP3.LUT R160, R160, 0x8, RZ, 0xc, !PT ;  /* 0x00000008a0a07812 */ /* 0x000fe200078e0cff */
[----:B------:R-:W-:Y:S01]  /*15f0*/  IMAD.U32 R159, RZ, RZ, UR45 ;  /* 0x0000002dff9f7e24 */ /* 0x000fe2000f8e00ff */
[----:B------:R-:W-:Y:S01]  /*1600*/  LOP3.LUT R162, R162, 0x18, RZ, 0x3c, !PT ;  /* 0x00000018a2a27812 */ /* 0x000fe200078e3cff */
[----:B------:R-:W-:-:S04]  /*1610*/  IMAD.WIDE R156, R5, 0x10, R156 ;  /* 0x00000010059c7825 */ /* 0x000fc800078e029c */
[----:B------:R-:W-:Y:S02]  /*1620*/  VIADD R161, R159, UR42 ;  /* 0x0000002a9fa17c36 */ /* 0x000fe40008000000 */
[----:B------:R-:W-:-:S07]  /*1630*/  VIADD R163, R163, UR4 ;  /* 0x00000004a3a37c36 */ /* 0x000fce0008000000 */
.L_x_294:
[----:B------:R-:W-:Y:S01]  /*1640*/  SHF.L.U32 R0, R173, 0x1f, RZ ;  /* 0x0000001fad007819 */ /* 0x000fe200000006ff */
[----:B------:R-:W-:Y:S02]  /*1650*/  ULDC UR4, c[0x0][0x28c] ;  /* 0x0000a30000047ab9 */ /* 0x000fe40000000800 */
[----:B------:R-:W-:Y:S01]  /*1660*/  ISETP.LT.AND P1, PT, RZ, UR4, PT ;  /* 0x00000004ff007c0c */ /* 0x000fe2000bf21270 */
[----:B------:R-:W1:Y:S02]  /*1670*/  SYNCS.PHASECHK.TRANS64.TRYWAIT P0, [R159+UR42], R0 ;  /* 0x000000009f0075a7 */ /* 0x000e64000800016a */
[----:B-1-34-:R-:W-:Y:S10]  /*1680*/  @!P0 BRA `(.L_x_19) ;  /* 0x0000008400f88947 */ /* 0x01aff40003800000 */
.L_x_317:
[----:B------:R-:W-:Y:S05]  /*1690*/  @P1 BRA `(.L_x_20) ;  /* 0x0000000000401947 */ /* 0x000fea0003800000 */
[----:B-1----:R-:W-:Y:S01]  /*16a0*/  MOV R0, 0x0 ;  /* 0x0000000000007802 */ /* 0x002fe20000000f00 */
[----:B------:R-:W-:Y:S01]  /*16b0*/  ULDC.64 UR4, c[0x4][0x68] ;  /* 0x01001a0000047ab9 */ /* 0x000fe20000000a00 */
[----:B------:R-:W-:Y:S01]  /*16c0*/  ULDC.64 UR6, c[0x4][0x8] ;  /* 0x0100020000067ab9 */ /* 0x000fe20000000a00 */
[----:B------:R-:W-:Y:S01]  /*16d0*/  IMAD.U32 R4, RZ, RZ, UR4 ;  /* 0x00000004ff047e24 */ /* 0x000fe2000f8e00ff */
[----:B------:R1:W2:Y:S01]  /*16e0*/  LDC.64 R14, c[0x4][R0] ;  /* 0x01000000000e7b82 */ /* 0x0002a20000000a00 */
[----:B------:R-:W-:Y:S01]  /*16f0*/  IMAD.U32 R5, RZ, RZ, UR5 ;  /* 0x00000005ff057e24 */ /* 0x000fe2000f8e00ff */
[----:B------:R-:W-:Y:S01]  /*1700*/  ULDC.64 UR4, c[0x4][0x70] ;  /* 0x01001c0000047ab9 */ /* 0x000fe20000000a00 */
[----:B------:R-:W-:Y:S02]  /*1710*/  IMAD.U32 R10, RZ, RZ, UR6 ;  /* 0x00000006ff0a7e24 */ /* 0x000fe4000f8e00ff */
[----:B------:R-:W-:Y:S02]  /*1720*/  IMAD.U32 R6, RZ, RZ, UR4 ;  /* 0x00000004ff067e24 */ /* 0x000fe4000f8e00ff */
[----:B------:R-:W-:-:S02]  /*1730*/  IMAD.U32 R7, RZ, RZ, UR5 ;  /* 0x00000005ff077e24 */ /* 0x000fc4000f8e00ff */
[----:B------:R-:W-:Y:S02]  /*1740*/  IMAD.U32 R11, RZ, RZ, UR7 ;  /* 0x00000007ff0b7e24 */ /* 0x000fe4000f8e00ff */
[----:B------:R-:W-:Y:S02]  /*1750*/  IMAD.MOV.U32 R8, RZ, RZ, 0x1e1 ;  /* 0x000001e1ff087424 */ /* 0x000fe400078e00ff */
[----:B0-----:R-:W-:Y:S02]  /*1760*/  IMAD.MOV.U32 R12, RZ, RZ, 0x1 ;  /* 0x00000001ff0c7424 */ /* 0x001fe400078e00ff */
[----:B-1----:R-:W-:-:S07]  /*1770*/  IMAD.MOV.U32 R13, RZ, RZ, RZ ;  /* 0x000000ffff0d7224 */ /* 0x002fce00078e00ff */
[----:B------:R-:W-:-:S07]  /*1780*/  LEPC R20, `(.L_x_20) ;  /* 0x000000001014794e */ /* 0x000fce0000000000 */
[----:B--2--5:R-:W-:Y:S05]  /*1790*/  CALL.ABS.NOINC R14 ;  /* 0x000000000e007343 */ /* 0x024fea0003c00000 */
.L_x_20:
[----:B------:R-:W-:-:S13]  /*17a0*/  ISETP.NE.AND P0, PT, R172, 0x3, PT ;  /* 0x00000003ac00780c */ /* 0x000fda0003f05270 */
[----:B------:R-:W-:Y:S05]  /*17b0*/  @!P0 BRA `(.L_x_21) ;  /* 0x0000000000048947 */ /* 0x000fea0003800000 */
[----:B------:R-:W-:Y:S01]  /*17c0*/  BPT.TRAP 0x1 ;  /* 0x000000040000795c */ /* 0x000fe20000300000 */
.L_x_21:
[----:B------:R-:W-:Y:S02]  /*17d0*/  IMAD.U32 R3, RZ, RZ, UR38 ;  /* 0x00000026ff037e24 */ /* 0x000fe4000f8e00ff */
[----:B-1----:R-:W-:-:S03]  /*17e0*/  IMAD.U32 R0, RZ, RZ, UR39 ;  /* 0x00000027ff007e24 */ /* 0x002fc6000f8e00ff */
[----:B------:R-:W-:Y:S02]  /*17f0*/  LEA R3, R3, UR41, 0x3 ;  /* 0x0000002903037c11 */ /* 0x000fe4000f8e18ff */
[----:B------:R-:W-:-:S04]  /*1800*/  SHF.L.U32 R0, R0, 0x1f, RZ ;  /* 0x0000001f00007819 */ /* 0x000fc800000006ff */
[----:B------:R1:W2:Y:S01]  /*1810*/  SYNCS.PHASECHK.TRANS64.TRYWAIT P1, [R3+URZ], R0 ;  /* 0x00000000030075a7 */ /* 0x0002a2000802017f */
[----:B------:R-:W-:Y:S05]  /*1820*/  @!P0 BRA `(.L_x_22) ;  /* 0x0000000000048947 */ /* 0x000fea0003800000 */
[----:B------:R-:W-:Y:S01]  /*1830*/  BPT.TRAP 0x1 ;  /* 0x000000040000795c */ /* 0x000fe20000300000 */
.L_x_22:
[----:B------:R-:W-:-:S05]  /*1840*/  IMAD.U32 R4, RZ, RZ, UR43 ;  /* 0x0000002bff047e24 */ /* 0x000fca000f8e00ff */
[----:B------:R-:W-:Y:S01]  /*1850*/  ISETP.GE.AND P2, PT, R4, 0x1, PT ;  /* 0x000000010400780c */ /* 0x000fe20003f46270 */
[----:B--2---:R-:W-:-:S12]  /*1860*/  @P1 BRA `(.L_x_23) ;  /* 0x0000000000081947 */ /* 0x004fd80003800000 */
[----:B------:R-:W2:Y:S02]  /*1870*/  SYNCS.PHASECHK.TRANS64.TRYWAIT P1, [R3+URZ], R0 ;  /* 0x00000000030075a7 */ /* 0x000ea4000802017f */
[----:B--2---:R-:W-:Y:S05]  /*1880*/  @!P1 BRA `(.L_x_24) ;  /* 0x00000084008c9947 */ /* 0x004fea0003800000 */
.L_x_23:
[----:B------:R-:W-:Y:S05]  /*1890*/  WARPSYNC.ALL ;  /* 0x0000000000007948 */ /* 0x000fea0003800000 */
[----:B------:R-:W-:Y:S01]  /*18a0*/  UIADD3 UR4, UR41, 0x180, URZ ;  /* 0x0000018029047890 */ /* 0x000fe2000fffe03f */
[----:B------:R-:W-:Y:S01]  /*18b0*/  WARPGROUP.ARRIVE ;  /* 0x00000000000079c5 */ /* 0x000fe20000000000 */
[----:B------:R-:W-:Y:S02]  /*18c0*/  UIADD3 UR5, UR41, 0xa180, URZ ;  /* 0x0000a18029057890 */ /* 0x000fe4000fffe03f */
[----:B------:R-:W-:Y:S02]  /*18d0*/  USHF.R.U32.HI UR4, URZ, 0x4, UR4 ;  /* 0x000000043f047899 */ /* 0x000fe40008011604 */
[----:B------:R-:W-:-:S02]  /*18e0*/  USHF.R.U32.HI UR5, URZ, 0x4, UR5 ;  /* 0x000000043f057899 */ /* 0x000fc40008011605 */
[----:B------:R-:W-:Y:S02]  /*18f0*/  ULOP3.LUT UR4, UR4, 0x3fff, URZ, 0xc0, !UPT ;  /* 0x00003fff04047892 */ /* 0x000fe4000f8ec03f */
[----:B------:R-:W-:Y:S02]  /*1900*/  ULOP3.LUT UR5, UR5, 0x3fff, URZ, 0xc0, !UPT ;  /* 0x00003fff05057892 */ /* 0x000fe4000f8ec03f */
[----:B------:R-:W-:Y:S02]  /*1910*/  ULOP3.LUT UR8, UR4, 0x10000, URZ, 0xfc, !UPT ;  /* 0x0001000004087892 */ /* 0x000fe4000f8efc3f */
[----:B------:R-:W-:Y:S02]  /*1920*/  ULOP3.LUT UR9, UR5, 0x10000, URZ, 0xfc, !UPT ;  /* 0x0001000005097892 */ /* 0x000fe4000f8efc3f */
[----:B------:R-:W-:Y:S02]  /*1930*/  ULEA UR10, UR38, UR8, 0x9 ;  /* 0x00000008260a7291 */ /* 0x000fe4000f8e483f */
[----:B------:R-:W-:Y:S01]  /*1940*/  ULEA UR11, UR38, UR9, 0xb ;  /* 0x00000009260b7291 */ /* 0x000fe2000f8e583f */
[----:B------:R-:W-:Y:S01]  /*1950*/  UMOV UR5, 0x40000040 ;  /* 0x4000004000057882 */ /* 0x000fe20000000000 */
[----:B------:R-:W-:-:S03]  /*1960*/  UMOV UR7, 0x40000040 ;  /* 0x4000004000077882 */ /* 0x000fc60000000000 */
[----:B------:R-:W-:Y:S02]  /*1970*/  UMOV UR4, UR10 ;  /* 0x0000000a00047c82 */ /* 0x000fe40008000000 */
[----:B------:R-:W-:Y:S02]  /*1980*/  UMOV UR6, UR11 ;  /* 0x0000000b00067c82 */ /* 0x000fe40008000000 */
[----:B------:R-:W-:Y:S01]  /*1990*/  HGMMA.64x256x8.F32.TF32 R24, gdesc[UR4], RZ, !UPT, gsb0 ;  /* 0x07e00000041879f0 */ /* 0x000fe2000c0028ff */
[----:B------:R-:W-:Y:S02]  /*19a0*/  UIADD3 UR4, UR10, 0x2, URZ ;  /* 0x000000020a047890 */ /* 0x000fe4000fffe03f */
[----:B------:R-:W-:Y:S01]  /*19b0*/  UIADD3 UR6, UR11, 0x2, URZ ;  /* 0x000000020b067890 */ /* 0x000fe2000fffe03f */
[----:B------:R-:W-:Y:S01]  /*19c0*/  UMOV UR5, 0x40000040 ;  /* 0x4000004000057882 */ /* 0x000fe20000000000 */
[----:B------:R-:W-:Y:S01]  /*19d0*/  UMOV UR7, 0x40000040 ;  /* 0x4000004000077882 */ /* 0x000fe20000000000 */
[----:B------:R-:W-:-:S02]  /*19e0*/  WARPGROUP.DEPBAR.LE gsb0, 0x0 ;  /* 0x00008000000079c5 */ /* 0x000fc40000010000 */
[----:B------:R-:W-:-:S15]  /*19f0*/  WARPGROUP.ARRIVE ;  /* 0x00000000000079c5 */ /* 0x000fde0000000000 */
[----:B------:R-:W-:-:S05]  /*1a00*/  NOP ;  /* 0x0000000000007918 */ /* 0x000fca0000000000 */
[----:B------:R-:W-:Y:S01]  /*1a10*/  HGMMA.64x256x8.F32.TF32 R24, gdesc[UR4], R24, gsb0 ;  /* 0x07e00000041879f0 */ /* 0x000fe20008002818 */
[----:B------:R-:W-:Y:S02]  /*1a20*/  UIADD3 UR4, UR10, 0x4, URZ ;  /* 0x000000040a047890 */ /* 0x000fe4000fffe03f */
[----:B------:R-:W-:Y:S01]  /*1a30*/  UIADD3 UR6, UR11, 0x4, URZ ;  /* 0x000000040b067890 */ /* 0x000fe2000fffe03f */
[----:B------:R-:W-:Y:S01]  /*1a40*/  UMOV UR5, 0x40000040 ;  /* 0x4000004000057882 */ /* 0x000fe20000000000 */
[----:B------:R-:W-:Y:S01]  /*1a50*/  UMOV UR7, 0x40000040 ;  /* 0x4000004000077882 */ /* 0x000fe20000000000 */
[----:B------:R-:W-:Y:S02]  /*1a60*/  WARPGROUP.DEPBAR.LE gsb0, 0x0 ;  /* 0x00008000000079c5 */ /* 0x000fe40000010000 */
        /* <DEDUP_REMOVED lines=10> */
[----:B------:R-:W-:Y:S03]  /*1b10*/  HGMMA.64x256x8.F32.TF32 R24, gdesc[UR4], R24, gsb0 ;  /* 0x07e00000041879f0 */ /* 0x000fe60008002818 */
[----:B------:R-:W-:Y:S02]  /*1b20*/  WARPGROUP.DEPBAR.LE gsb0, 0x0 ;  /* 0x00008000000079c5 */ /* 0x000fe40000010000 */
[----:B------:R-:W-:Y:S05]  /*1b30*/  @!P2 BRA `(.L_x_25) ;  /* 0x000000040020a947 */ /* 0x000fea0003800000 */
[----:B------:R-:W-:Y:S01]  /*1b40*/  UIADD3 UR4, UR38, 0x1, URZ ;  /* 0x0000000126047890 */ /* 0x000fe2000fffe03f */
[----:B-12---:R-:W-:Y:S02]  /*1b50*/  IMAD.U32 R0, RZ, RZ, UR43 ;  /* 0x0000002bff007e24 */ /* 0x006fe4000f8e00ff */
[----:B------:R-:W-:Y:S01]  /*1b60*/  IMAD.U32 R3, RZ, RZ, UR38 ;  /* 0x00000026ff037e24 */ /* 0x000fe2000f8e00ff */
[----:B------:R-:W-:-:S04]  /*1b70*/  UISETP.NE.AND UP0, UPT, UR4, 0x5, UPT ;  /* 0x000000050400788c */ /* 0x000fc8000bf05270 */
[----:B------:R-:W-:Y:S02]  /*1b80*/  USEL UR5, URZ, 0x1, UP0 ;  /* 0x000000013f057887 */ /* 0x000fe40008000000 */
[----:B------:R-:W-:Y:S02]  /*1b90*/  USEL UR10, UR4, URZ, UP0 ;  /* 0x0000003f040a7287 */ /* 0x000fe40008000000 */
[----:B------:R-:W-:-:S06]  /*1ba0*/  ULOP3.LUT UR5, UR39, UR5, URZ, 0x3c, !UPT ;  /* 0x0000000527057292 */ /* 0x000fcc000f8e3c3f */
[----:B------:R-:W-:-:S07]  /*1bb0*/  IMAD.U32 R6, RZ, RZ, UR5 ;  /* 0x00000005ff067e24 */ /* 0x000fce000f8e00ff */
.L_x_32:
[----:B------:R-:W-:Y:S05]  /*1bc0*/  @!P0 BRA `(.L_x_26) ;  /* 0x0000000000048947 */ /* 0x000fea0003800000 */
[----:B------:R-:W-:Y:S01]  /*1bd0*/  BPT.TRAP 0x1 ;  /* 0x000000040000795c */ /* 0x000fe20000300000 */
.L_x_26:
[----:B------:R-:W-:Y:S01]  /*1be0*/  ULEA UR4, UR10, UR41, 0x3 ;  /* 0x000000290a047291 */ /* 0x000fe2000f8e183f */
[----:B------:R-:W-:-:S08]  /*1bf0*/  SHF.L.U32 R4, R6, 0x1f, RZ ;  /* 0x0000001f06047819 */ /* 0x000fd000000006ff */
[----:B------:R1:W2:Y:S01]  /*1c00*/  SYNCS.PHASECHK.TRANS64.TRYWAIT P1, [UR4], R4 ;  /* 0x00000004ff0075a7 */ /* 0x0002a20008020144 */
[----:B------:R-:W-:Y:S05]  /*1c10*/  @!P0 BRA `(.L_x_27) ;  /* 0x0000000000048947 */ /* 0x000fea0003800000 */
[----:B------:R-:W-:Y:S01]  /*1c20*/  BPT.TRAP 0x1 ;  /* 0x000000040000795c */ /* 0x000fe20000300000 */
.L_x_27:
[----:B--2---:R-:W-:Y:S05]  /*1c30*/  @P1 BRA `(.L_x_28) ;  /* 0x0000000000081947 */ /* 0x004fea0003800000 */
[----:B------:R-:W2:Y:S02]  /*1c40*/  SYNCS.PHASECHK.TRANS64.TRYWAIT P1, [UR4], R4 ;  /* 0x00000004ff0075a7 */ /* 0x000ea40008020144 */
[----:B--2---:R-:W-:Y:S05]  /*1c50*/  @!P1 BRA `(.L_x_29) ;  /* 0x0000008000ac9947 */ /* 0x004fea0003800000 */
.L_x_28:
[----:B------:R-:W-:Y:S01]  /*1c60*/  ULEA UR11, UR10, UR8, 0x9 ;  /* 0x000000080a0b7291 */ /* 0x000fe2000f8e483f */
[----:B------:R-:W-:Y:S01]  /*1c70*/  WARPGROUP.ARRIVE ;  /* 0x00000000000079c5 */ /* 0x000fe20000000000 */
[----:B------:R-:W-:Y:S01]  /*1c80*/  ULEA UR12, UR10, UR9, 0xb ;  /* 0x000000090a0c7291 */ /* 0x000fe2000f8e583f */
[----:B------:R-:W-:Y:S01]  /*1c90*/  UMOV UR5, 0x40000040 ;  /* 0x4000004000057882 */ /* 0x000fe20000000000 */
[----:B------:R-:W-:-:S03]  /*1ca0*/  UMOV UR7, 0x40000040 ;  /* 0x4000004000077882 */ /* 0x000fc60000000000 */
[----:B------:R-:W-:Y:S02]  /*1cb0*/  UMOV UR4, UR11 ;  /* 0x0000000b00047c82 */ /* 0x000fe40008000000 */
[----:B------:R-:W-:Y:S02]  /*1cc0*/  UMOV UR6, UR12 ;  /* 0x0000000c00067c82 */ /* 0x000fe40008000000 */
[----:B------:R-:W-:Y:S01]  /*1cd0*/  HGMMA.64x256x8.F32.TF32 R24, gdesc[UR4], R24, gsb0 ;  /* 0x07e00000041879f0 */ /* 0x000fe20008002818 */
        /* <DEDUP_REMOVED lines=26> */
[----:B------:R-:W-:Y:S01]  /*1e80*/  BPT.TRAP 0x1 ;  /* 0x000000040000795c */ /* 0x000fe20000300000 */
.L_x_30:
[----:B------:R-:W-:-:S13]  /*1e90*/  ISETP.NE.AND P1, PT, R155, RZ, PT ;  /* 0x000000ff9b00720c */ /* 0x000fda0003f25270 */
[----:B-12---:R-:W-:-:S05]  /*1ea0*/  @P1 LEA R4, R3, UR41, 0x3 ;  /* 0x0000002903041c11 */ /* 0x006fca000f8e18ff */
[----:B------:R-:W-:-:S05]  /*1eb0*/  @P1 VIADD R5, R4, 0x28 ;  /* 0x0000002804051836 */ /* 0x000fca0000000000 */
[----:B------:R-:W-:-:S04]  /*1ec0*/  @P1 PRMT R5, R152, 0x654, R5 ;  /* 0x0000065498051816 */ /* 0x000fc80000000005 */
[----:B------:R1:W-:Y:S01]  /*1ed0*/  @P1 SYNCS.ARRIVE.TRANS64.RED.A1T0 RZ, [R5+URZ], RZ ;  /* 0x000000ff05ff19a7 */ /* 0x0003e2000810043f */
[----:B------:R-:W-:-:S13]  /*1ee0*/  ISETP.GT.U32.AND P1, PT, R16, 0x1, PT ;  /* 0x000000011000780c */ /* 0x000fda0003f24070 */
[----:B-1----:R-:W-:Y:S05]  /*1ef0*/  @P1 BRA `(.L_x_31) ;  /* 0x0000000000041947 */ /* 0x002fea0003800000 */
[----:B------:R-:W-:Y:S01]  /*1f00*/  BPT.TRAP 0x1 ;  /* 0x000000040000795c */ /* 0x000fe20000300000 */
.L_x_31:
[----:B------:R-:W-:Y:S01]  /*1f10*/  UIADD3 UR10, UR10, 0x1, URZ ;  /* 0x000000010a0a7890 */ /* 0x000fe2000fffe03f */
[C---:B------:R-:W-:Y:S01]  /*1f20*/  ISETP.GT.AND P2, PT, R0.reuse, 0x1, PT ;  /* 0x000000010000780c */ /* 0x040fe20003f44270 */
[----:B------:R-:W-:Y:S02]  /*1f30*/  VIADD R3, R3, 0x1 ;  /* 0x0000000103037836 */ /* 0x000fe40000000000 */
[----:B------:R-:W-:Y:S01]  /*1f40*/  UISETP.NE.AND UP0, UPT, UR10, 0x5, UPT ;  /* 0x000000050a00788c */ /* 0x000fe2000bf05270 */
[----:B------:R-:W-:Y:S02]  /*1f50*/  VIADD R0, R0, 0xffffffff ;  /* 0xffffffff00007836 */ /* 0x000fe40000000000 */
[C---:B------:R-:W-:Y:S01]  /*1f60*/  ISETP.NE.AND P1, PT, R3.reuse, 0x5, PT ;  /* 0x000000050300780c */ /* 0x040fe20003f25270 */
[----:B------:R-:W-:Y:S02]  /*1f70*/  USEL UR4, URZ, 0x1, UP0 ;  /* 0x000000013f047887 */ /* 0x000fe40008000000 */
[----:B------:R-:W-:Y:S01]  /*1f80*/  USEL UR10, UR10, URZ, UP0 ;  /* 0x0000003f0a0a7287 */ /* 0x000fe20008000000 */
[----:B------:R-:W-:-:S03]  /*1f90*/  SEL R3, R3, RZ, P1 ;  /* 0x000000ff03037207 */ /* 0x000fc60000800000 */
[----:B------:R-:W-:Y:S01]  /*1fa0*/  LOP3.LUT R6, R6, UR4, RZ, 0x3c, !PT ;  /* 0x0000000406067c12 */ /* 0x000fe2000f8e3cff */
[----:B------:R-:W-:Y:S07]  /*1fb0*/  @P2 BRA `(.L_x_32) ;  /* 0xfffffffc00002947 */ /* 0x000fee000383ffff */
.L_x_25:
[----:B-12---:R-:W1:Y:S01]  /*1fc0*/  LDC R0, c[0x0][0x28c] ;  /* 0x0000a300ff007b82 */ /* 0x006e620000000800 */
[----:B------:R2:W-:Y:S01]  /*1fd0*/  SYNCS.ARRIVE.TRANS64.A1T0 RZ, [R160+UR45], RZ ;  /* 0x000000ffa0ff79a7 */ /* 0x0005e2000810002d */
[----:B-1----:R-:W-:-:S13]  /*1fe0*/  ISETP.GE.AND P1, PT, R0, 0x1, PT ;  /* 0x000000010000780c */ /* 0x002fda0003f26270 */
[----:B--2---:R-:W-:Y:S05]  /*1ff0*/  @!P1 BRA `(.L_x_33) ;  /* 0x0000000000449947 */ /* 0x004fea0003800000 */
[----:B------:R-:W-:Y:S05]  /*2000*/  @!P0 BRA `(.L_x_34) ;  /* 0x0000000000048947 */ /* 0x000fea0003800000 */
[----:B------:R-:W-:Y:S01]  /*2010*/  BPT.TRAP 0x1 ;  /* 0x000000040000795c */ /* 0x000fe20000300000 */
.L_x_34:
[----:B------:R-:W-:-:S13]  /*2020*/  ISETP.NE.AND P0, PT, R155, RZ, PT ;  /* 0x000000ff9b00720c */ /* 0x000fda0003f05270 */
[----:B------:R-:W-:-:S05]  /*2030*/  VOTEU.ANY UP0, P0 ;  /* 0x00000000003f7886 */ /* 0x000fca0000000100 */
[----:B------:R-:W-:-:S06]  /*2040*/  @UP0 UIADD3 UR4, UR43, UR38, URZ ;  /* 0x000000262b040290 */ /* 0x000fcc000fffe03f */
[----:B------:R-:W-:Y:S02]  /*2050*/  IMAD.U32 R4, RZ, RZ, UR4 ;  /* 0x00000004ff047e24 */ /* 0x000fe4000f8e00ff */
[----:B------:R-:W-:Y:S02]  /*2060*/  IMAD.U32 R3, RZ, RZ, UR4 ;  /* 0x00000004ff037e24 */ /* 0x000fe4000f8e00ff */
[----:B------:R-:W-:-:S05]  /*2070*/  @P0 IMAD.WIDE.U32 R4, R4, -0x33333333, RZ ;  /* 0xcccccccd04040825 */ /* 0x000fca00078e00ff */
[----:B------:R-:W-:-:S05]  /*2080*/  @P0 SHF.R.U32.HI R0, RZ, 0x2, R5 ;  /* 0x00000002ff000819 */ /* 0x000fca0000011605 */
[----:B------:R-:W-:-:S05]  /*2090*/  @P0 IMAD R0, R0, -0x5, R3 ;  /* 0xfffffffb00000824 */ /* 0x000fca00078e0203 */
[----:B------:R-:W-:-:S05]  /*20a0*/  @P0 LEA R0, R0, UR41, 0x3 ;  /* 0x0000002900000c11 */ /* 0x000fca000f8e18ff */
[----:B------:R-:W-:-:S05]  /*20b0*/  @P0 VIADD R3, R0, 0x28 ;  /* 0x0000002800030836 */ /* 0x000fca0000000000 */
[----:B------:R-:W-:-:S04]  /*20c0*/  @P0 PRMT R3, R152, 0x654, R3 ;  /* 0x0000065498030816 */ /* 0x000fc80000000003 */
[----:B------:R1:W-:Y:S01]  /*20d0*/  @P0 SYNCS.ARRIVE.TRANS64.RED.A1T0 RZ, [R3+URZ], RZ ;  /* 0x000000ff03ff09a7 */ /* 0x0003e2000810043f */
[----:B------:R-:W-:-:S13]  /*20e0*/  ISETP.GT.U32.AND P0, PT, R16, 0x1, PT ;  /* 0x000000011000780c */ /* 0x000fda0003f04070 */
[----:B-1----:R-:W-:Y:S05]  /*20f0*/  @P0 BRA `(.L_x_33) ;  /* 0x0000000000040947 */ /* 0x002fea0003800000 */
[----:B------:R-:W-:Y:S01]  /*2100*/  BPT.TRAP 0x1 ;  /* 0x000000040000795c */ /* 0x000fe20000300000 */
.L_x_33:
[----:B------:R-:W-:Y:S01]  /*2110*/  SHF.L.U32 R0, R173, 0x1f, RZ ;  /* 0x0000001fad007819 */ /* 0x000fe200000006ff */
[----:B------:R-:W-:Y:S01]  /*2120*/  UIADD3 UR38, UR44, UR38, URZ ;  /* 0x000000262c267290 */ /* 0x000fe2000fffe03f */
[----:B------:R-:W1:Y:S01]  /*2130*/  LDC R7, c[0x0][0x288] ;  /* 0x0000a200ff077b82 */ /* 0x000e620000000800 */
[----:B------:R-:W-:Y:S01]  /*2140*/  UISETP.GE.U32.AND UP1, UPT, UR44, 0x5, UPT ;  /* 0x000000052c00788c */ /* 0x000fe2000bf26070 */
[----:B------:R-:W-:Y:S01]  /*2150*/  IMAD.SHL.U32 R8, R158, 0x2, RZ ;  /* 0x000000029e087824 */ /* 0x000fe200078e00ff */
[----:B------:R-:W-:Y:S02]  /*2160*/  UISETP.GT.U32.AND UP0, UPT, UR38, 0x4, UPT ;  /* 0x000000042600788c */ /* 0x000fe4000bf04070 */
[----:B------:R-:W-:Y:S02]  /*2170*/  UIMAD.WIDE.U32 UR4, UR38, -0x33333333, URZ ;  /* 0xcccccccd260478a5 */ /* 0x000fe4000f8e003f */
[----:B------:R-:W-:Y:S01]  /*2180*/  UISETP.LT.U32.AND UP0, UPT, UR44, 0x5, UP0 ;  /* 0x000000052c00788c */ /* 0x000fe20008701070 */
[----:B------:R-:W2:Y:S01]  /*2190*/  SYNCS.PHASECHK.TRANS64.TRYWAIT P0, [R159+UR42+0x10], R0 ;  /* 0x000010009f0075a7 */ /* 0x000ea2000800016a */
[----:B------:R-:W-:Y:S01]  /*21a0*/  USHF.R.U32.HI UR4, URZ, 0x2, UR5 ;  /* 0x000000023f047899 */ /* 0x000fe20008011605 */
[----:B------:R-:W-:Y:S01]  /*21b0*/  SHF.R.S32.HI R9, RZ, 0x1f, R8 ;  /* 0x0000001fff097819 */ /* 0x000fe20000011408 */
[----:B------:R-:W-:-:S02]  /*21c0*/  USEL UR6, URZ, 0x1, !UP0 ;  /* 0x000000013f067887 */ /* 0x000fc4000c000000 */
[----:B------:R-:W-:Y:S02]  /*21d0*/  UIMAD UR38, UR4, -0x5, UR38 ;  /* 0xfffffffb042678a4 */ /* 0x000fe4000f8e0226 */
[----:B------:R-:W-:-:S04]  /*21e0*/  ULOP3.LUT UR39, UR39, UR6, URZ, 0x3c, !UPT ;  /* 0x0000000627277292 */ /* 0x000fc8000f8e3c3f */
[----:B------:R-:W-:Y:S01]  /*21f0*/  @UP1 ULOP3.LUT UR39, UR39, 0x1, UR4, 0x78, !UPT ;  /* 0x0000000127271892 */ /* 0x000fe2000f8e7804 */
[----:B-12---:R-:W-:Y:S11]  /*2200*/  @!P0 BRA `(.L_x_35) ;  /* 0x0000007c00588947 */ /* 0x006ff60003800000 */
.L_x_318:
[----:B------:R-:W-:Y:S01]  /*2210*/  IMAD.SHL.U32 R6, R19, 0x40, RZ ;  /* 0x0000004013067824 */ /* 0x000fe200078e00ff */
[----:B------:R-:W-:Y:S01]  /*2220*/  ULDC UR6, c[0x0][0x284] ;  /* 0x0000a10000067ab9 */ /* 0x000fe20000000800 */
[----:B0-----:R-:W-:Y:S01]  /*2230*/  IMAD.SHL.U32 R12, R22, 0x100, RZ ;  /* 0x00000100160c7824 */ /* 0x001fe200078e00ff */
[----:B------:R-:W-:Y:S01]  /*2240*/  SHF.R.S32.HI R167, RZ, 0x1f, R2 ;  /* 0x0000001fffa77819 */ /* 0x000fe20000011402 */
[----:B------:R-:W-:Y:S01]  /*2250*/  ULDC.64 UR4, c[0x0][0x5d0] ;  /* 0x0001740000047ab9 */ /* 0x000fe20000000a00 */
[----:B------:R-:W-:Y:S01]  /*2260*/  ISETP.GE.AND P0, PT, R6, UR6, PT ;  /* 0x0000000606007c0c */ /* 0x000fe2000bf06270 */
[----:B------:R-:W-:Y:S01]  /*2270*/  IMAD.WIDE.U32 R4, R2, UR4, R8 ;  /* 0x0000000402047c25 */ /* 0x000fe2000f8e0008 */
[----:B------:R-:W-:Y:S02]  /*2280*/  SHF.R.S32.HI R13, RZ, 0x1f, R12 ;  /* 0x0000001fff0d7819 */ /* 0x000fe4000001140c */
[C---:B------:R-:W-:Y:S01]  /*2290*/  ISETP.GE.OR P0, PT, R12.reuse, R7, P0 ;  /* 0x000000070c00720c */ /* 0x040fe20000706670 */
[----:B------:R-:W-:Y:S01]  /*22a0*/  IMAD R3, R167, UR4, RZ ;  /* 0x00000004a7037c24 */ /* 0x000fe2000f8e02ff */
[----:B------:R-:W-:-:S03]  /*22b0*/  IADD3 R4, P1, R12, R4, RZ ;  /* 0x000000040c047210 */ /* 0x000fc60007f3e0ff */
[----:B------:R-:W-:-:S05]  /*22c0*/  IMAD R3, R2, UR5, R3 ;  /* 0x0000000502037c24 */ /* 0x000fca000f8e0203 */
[----:B------:R-:W-:-:S03]  /*22d0*/  IADD3.X R5, R13, R5, R3, P1, !PT ;  /* 0x000000050d057210 */ /* 0x000fc60000ffe403 */
[----:B------:R-:W-:Y:S05]  /*22e0*/  @P0 BRA `(.L_x_36) ;  /* 0x0000006000f80947 */ /* 0x000fea0003800000 */
[----:B------:R-:W0:Y:S01]  /*22f0*/  LDC.64 R10, c[0x0][0x5c8] ;  /* 0x00017200ff0a7b82 */ /* 0x000e220000000a00 */
[----:B-----5:R-:W-:Y:S01]  /*2300*/  FSETP.NEU.AND P0, PT, R154, RZ, PT ;  /* 0x000000ff9a00720b */ /* 0x020fe20003f0d000 */
[----:B------:R-:W-:Y:S01]  /*2310*/  IMAD R3, R158, -0x2, R7 ;  /* 0xfffffffe9e037824 */ /* 0x000fe200078e0207 */
[----:B------:R-:W-:Y:S01]  /*2320*/  BSSY B0, `(.L_x_36) ;  /* 0x000063a000007945 */ /* 0x000fe20003800000 */
[----:B------:R-:W-:-:S04]  /*2330*/  IMAD.WIDE R164, R19, 0x40, R156 ;  /* 0x0000004013a47825 */ /* 0x000fc800078e029c */
[----:B-1----:R-:W-:Y:S02]  /*2340*/  IMAD.IADD R0, R3, 0x1, -R12 ;  /* 0x0000000103007824 */ /* 0x002fe400078e0a0c */
[----:B------:R-:W-:-:S03]  /*2350*/  IMAD.IADD R3, R163, 0x1, -R6 ;  /* 0x00000001a3037824 */ /* 0x000fc600078e0a06 */
[----:B------:R-:W-:-:S04]  /*2360*/  ISETP.GT.AND P1, PT, R0, RZ, PT ;  /* 0x000000ff0000720c */ /* 0x000fc80003f24270 */
[----:B------:R-:W-:Y:S01]  /*2370*/  ISETP.GT.AND P3, PT, R3, RZ, P1 ;  /* 0x000000ff0300720c */ /* 0x000fe20000f64270 */
[-C--:B0-----:R-:W-:Y:S02]  /*2380*/  IMAD R6, R165, R10.reuse, RZ ;  /* 0x0000000aa5067224 */ /* 0x081fe400078e02ff */
[----:B------:R-:W-:-:S04]  /*2390*/  IMAD.WIDE.U32 R174, R164, R10, R4 ;  /* 0x0000000aa4ae7225 */ /* 0x000fc800078e0004 */
[----:B------:R-:W-:-:S04]  /*23a0*/  IMAD R5, R164, R11, R6 ;  /* 0x0000000ba4057224 */ /* 0x000fc800078e0206 */
[----:B------:R-:W-:Y:S01]  /*23b0*/  IMAD.IADD R179, R175, 0x1, R5 ;  /* 0x00000001afb37824 */ /* 0x000fe200078e0205 */
[----:B------:R-:W-:Y:S06]  /*23c0*/  @!P0 BRA `(.L_x_37) ;  /* 0x0000004400948947 */ /* 0x000fec0003800000 */
[----:B------:R-:W0:Y:S01]  /*23d0*/  LDC.64 R20, c[0x0][0x5b8] ;  /* 0x00016e00ff147b82 */ /* 0x000e220000000a00 */
[----:B------:R-:W-:-:S07]  /*23e0*/  ULDC.64 UR4, c[0x0][0x5c0] ;  /* 0x0001700000047ab9 */ /* 0x000fce0000000a00 */
[----:B------:R-:W1:Y:S08]  /*23f0*/  LDC.64 R176, c[0x0][0x5b0] ;  /* 0x00016c00ffb07b82 */ /* 0x000e700000000a00 */
[----:B------:R-:W2:Y:S01]  /*2400*/  LDC.64 R14, c[0x0][0x5a8] ;  /* 0x00016a00ff0e7b82 */ /* 0x000ea20000000a00 */
[-C--:B0-----:R-:W-:Y:S02]  /*2410*/  IMAD R6, R167, R20.reuse, RZ ;  /* 0x00000014a7067224 */ /* 0x081fe400078e02ff */
[----:B------:R-:W-:-:S04]  /*2420*/  IMAD.WIDE.U32 R4, R2, R20, R8 ;  /* 0x0000001402047225 */ /* 0x000fc800078e0008 */
[----:B------:R-:W-:Y:S01]  /*2430*/  IMAD R175, R2, R21, R6 ;  /* 0x0000001502af7224 */ /* 0x000fe200078e0206 */
[----:B------:R-:W-:Y:S01]  /*2440*/  IADD3 R166, P0, R12, R4, RZ ;  /* 0x000000040ca67210 */ /* 0x000fe20007f1e0ff */
[----:B-1----:R-:W-:-:S03]  /*2450*/  IMAD R4, R165, R176, RZ ;  /* 0x000000b0a5047224 */ /* 0x002fc600078e02ff */
[----:B------:R-:W-:Y:S01]  /*2460*/  IADD3.X R167, R13, R5, R175, P0, !PT ;  /* 0x000000050da77210 */ /* 0x000fe200007fe4af */
[C---:B------:R-:W-:Y:S02]  /*2470*/  IMAD R165, R164.reuse, R177, R4 ;  /* 0x000000b1a4a57224 */ /* 0x040fe400078e0204 */
[----:B------:R-:W-:-:S04]  /*2480*/  IMAD.WIDE.U32 R4, R164, R176, R166 ;  /* 0x000000b0a4047225 */ /* 0x000fc800078e00a6 */
[----:B------:R-:W-:Y:S01]  /*2490*/  IMAD.IADD R5, R5, 0x1, R165 ;  /* 0x0000000105057824 */ /* 0x000fe200078e02a5 */
[----:B--2---:R-:W-:-:S04]  /*24a0*/  LEA R6, P0, R4, R14, 0x2 ;  /* 0x0000000e04067211 */ /* 0x004fc800078010ff */
[----:B------:R-:W-:-:S05]  /*24b0*/  LEA.HI.X R7, R4, R15, R5, 0x2, P0 ;  /* 0x0000000f04077211 */ /* 0x000fca00000f1405 */
[----:B------:R0:W2:Y:S01]  /*24c0*/  @P3 LDG.E.LTC128B R19, desc[UR36][R6.64] ;  /* 0x0000002406133981 */ /* 0x0000a2000c1e1920 */
[----:B------:R-:W-:Y:S01]  /*24d0*/  IMAD.WIDE.U32 R4, R164, R176, R12 ;  /* 0x000000b0a4047225 */ /* 0x000fe200078e000c */
[----:B------:R-:W-:Y:S01]  /*24e0*/  ISETP.GT.AND P2, PT, R0, 0x1, PT ;  /* 0x000000010000780c */ /* 0x000fe20003f44270 */
[----:B------:R-:W-:Y:S01]  /*24f0*/  BSSY B1, `(.L_x_38) ;  /* 0x0000017000017945 */ /* 0x000fe20003800000 */
[C---:B------:R-:W-:Y:S01]  /*2500*/  SHF.L.U64.HI R171, R176.reuse, 0x3, R177 ;  /* 0x00000003b0ab7819 */ /* 0x040fe200000102b1 */
[----:B------:R-:W-:Y:S01]  /*2510*/  IMAD.SHL.U32 R170, R176, 0x8, RZ ;  /* 0x00000008b0aa7824 */ /* 0x000fe200078e00ff */
[----:B------:R-:W-:Y:S02]  /*2520*/  IADD3 R168, P0, R8, R4, RZ ;  /* 0x0000000408a87210 */ /* 0x000fe40007f1e0ff */
[----:B------:R-:W-:Y:S01]  /*2530*/  ISETP.GT.AND P4, PT, R3, RZ, P2 ;  /* 0x000000ff0300720c */ /* 0x000fe20001784270 */
[----:B------:R-:W-:Y:S01]  /*2540*/  IMAD.WIDE.U32 R170, R164, R176, R170 ;  /* 0x000000b0a4aa7225 */ /* 0x000fe200078e00aa */
[----:B------:R-:W-:-:S02]  /*2550*/  IADD3.X R169, R9, R165, R5, P0, !PT ;  /* 0x000000a509a97210 */ /* 0x000fc400007fe405 */
[----:B------:R-:W-:Y:S01]  /*2560*/  LEA R4, P0, R174, UR4, 0x2 ;  /* 0x00000004ae047c11 */ /* 0x000fe2000f8010ff */
[----:B------:R-:W-:Y:S01]  /*2570*/  IMAD.IADD R177, R165, 0x1, R171 ;  /* 0x00000001a5b17824 */ /* 0x000fe200078e02ab */
[----:B------:R-:W-:Y:S01]  /*2580*/  ISETP.GT.AND P1, PT, R3, 0x8, P1 ;  /* 0x000000080300780c */ /* 0x000fe20000f24270 */
[----:B------:R-:W-:Y:S01]  /*2590*/  IMAD.WIDE.U32 R168, R2, R20, R168 ;  /* 0x0000001402a87225 */ /* 0x000fe200078e00a8 */
[----:B------:R-:W-:-:S03]  /*25a0*/  LEA.HI.X R5, R174, UR5, R179, 0x2, P0 ;  /* 0x00000005ae057c11 */ /* 0x000fc600080f14b3 */
[----:B------:R-:W-:Y:S01]  /*25b0*/  IMAD.IADD R21, R175, 0x1, R169 ;  /* 0x00000001af157824 */ /* 0x000fe200078e02a9 */
[----:B0-----:R-:W-:Y:S01]  /*25c0*/  LEA R6, P0, R168, R14, 0x2 ;  /* 0x0000000ea8067211 */ /* 0x001fe200078010ff */
[----:B--2---:R-:W-:-:S04]  /*25d0*/  FMUL R7, R19, R154 ;  /* 0x0000009a13077220 */ /* 0x004fc80000400000 */
[----:B------:R-:W-:Y:S01]  /*25e0*/  FFMA R169, R24, R153, R7 ;  /* 0x0000009918a97223 */ /* 0x000fe20000000007 */
[----:B------:R-:W-:Y:S02]  /*25f0*/  LEA.HI.X R7, R168, R15, R21, 0x2, P0 ;  /* 0x0000000fa8077211 */ /* 0x000fe400000f1415 */
[----:B------:R-:W-:Y:S02]  /*2600*/  IADD3 R21, P0, R166, R170, RZ ;  /* 0x000000aaa6157210 */ /* 0x000fe40007f1e0ff */
[----:B------:R0:W-:Y:S02]  /*2610*/  @P3 STG.E desc[UR36][R4.64], R169 ;  /* 0x000000a904003986 */ /* 0x0001e4000c101924 */
[----:B------:R-:W-:Y:S01]  /*2620*/  LEA R164, P3, R21, R14, 0x2 ;  /* 0x0000000e15a47211 */ /* 0x000fe200078610ff */
[----:B------:R-:W-:Y:S01]  /*2630*/  IMAD.X R166, R177, 0x1, R167, P0 ;  /* 0x00000001b1a67824 */ /* 0x000fe200000e06a7 */
[----:B------:R-:W-:Y:S11]  /*2640*/  @!P4 BRA `(.L_x_39) ;  /* 0x000000000004c947 */ /* 0x000ff60003800000 */
[----:B------:R1:W5:Y:S02]  /*2650*/  LDG.E.LTC128B R19, desc[UR36][R6.64+0x4] ;  /* 0x0000042406137981 */ /* 0x000364000c1e1920 */
.L_x_39:
[----:B------:R-:W-:Y:S05]  /*2660*/  BSYNC B1 ;  /* 0x0000000000017941 */ /* 0x000fea0003800000 */
.L_x_38:
[----:B-----5:R-:W-:Y:S01]  /*2670*/  FMUL R22, R19, R154 ;  /* 0x0000009a13167220 */ /* 0x020fe20000400000 */
[----:B------:R-:W-:-:S03]  /*2680*/  LEA.HI.X R165, R21, R15, R166, 0x2, P3 ;  /* 0x0000000f15a57211 */ /* 0x000fc600018f14a6 */
[----:B------:R-:W-:-:S05]  /*2690*/  FFMA R25, R25, R153, R22 ;  /* 0x0000009919197223 */ /* 0x000fca0000000016 */
[----:B------:R2:W-:Y:S04]  /*26a0*/  @P4 STG.E desc[UR36][R4.64+0x4], R25 ;  /* 0x0000041904004986 */ /* 0x0005e8000c101924 */
[----:B------:R-:W3:Y:S01]  /*26b0*/  @P1 LDG.E.LTC128B R19, desc[UR36][R164.64] ;  /* 0x00000024a4131981 */ /* 0x000ee2000c1e1920 */
[----:B------:R-:W-:Y:S01]  /*26c0*/  IADD3 R8, P0, P3, R8, R170, R12 ;  /* 0x000000aa08087210 */ /* 0x000fe20007b1e00c */
[----:B------:R-:W-:Y:S01]  /*26d0*/  BSSY B1, `(.L_x_40) ;  /* 0x0000010000017945 */ /* 0x000fe20003800000 */
[C---:B------:R-:W-:Y:S02]  /*26e0*/  SHF.L.U64.HI R11, R10.reuse, 0x5, R11 ;  /* 0x000000050a0b7819 */ /* 0x040fe4000001020b */
[----:B------:R-:W-:Y:S02]  /*26f0*/  IADD3.X R9, R9, R177, R13, P0, P3 ;  /* 0x000000b109097210 */ /* 0x000fe400007e640d */
[----:B------:R-:W-:-:S02]  /*2700*/  LEA R10, P3, R10, R4, 0x5 ;  /* 0x000000040a0a7211 */ /* 0x000fc400078628ff */
[----:B------:R-:W-:Y:S01]  /*2710*/  ISETP.GT.AND P2, PT, R3, 0x8, P2 ;  /* 0x000000080300780c */ /* 0x000fe20001744270 */
[----:B------:R-:W-:Y:S01]  /*2720*/  IMAD.WIDE.U32 R20, R2, R20, R8 ;  /* 0x0000001402147225 */ /* 0x000fe200078e0008 */
[----:B------:R-:W-:-:S03]  /*2730*/  ISETP.GT.AND P0, PT, R0, 0x8, PT ;  /* 0x000000080000780c */ /* 0x000fc60003f04270 */
[----:B------:R-:W-:Y:S01]  /*2740*/  IMAD.X R11, R11, 0x1, R5, P3 ;  /* 0x000000010b0b7824 */ /* 0x000fe200018e0605 */
[----:B------:R-:W-:Y:S01]  /*2750*/  LEA R8, P4, R20, R14, 0x2 ;  /* 0x0000000e14087211 */ /* 0x000fe200078810ff */
[----:B------:R-:W-:Y:S02]  /*2760*/  IMAD.IADD R2, R175, 0x1, R21 ;  /* 0x00000001af027824 */ /* 0x000fe400078e0215 */
[----:B---3--:R-:W-:-:S04]  /*2770*/  FMUL R9, R19, R154 ;  /* 0x0000009a13097220 */ /* 0x008fc80000400000 */
[----:B------:R-:W-:Y:S01]  /*2780*/  FFMA R13, R26, R153, R9 ;  /* 0x000000991a0d7223 */ /* 0x000fe20000000009 */
[----:B------:R-:W-:-:S04]  /*2790*/  LEA.HI.X R9, R20, R15, R2, 0x2, P4 ;  /* 0x0000000f14097211 */ /* 0x000fc800020f1402 */
[----:B------:R2:W-:Y:S01]  /*27a0*/  @P1 STG.E desc[UR36][R10.64], R13 ;  /* 0x0000000d0a001986 */ /* 0x0005e2000c101924 */
[----:B------:R-:W-:Y:S05]  /*27b0*/  @!P2 BRA `(.L_x_41) ;  /* 0x000000000004a947 */ /* 0x000fea0003800000 */
[----:B------:R3:W5:Y:S02]  /*27c0*/  LDG.E.LTC128B R19, desc[UR36][R8.64+0x4] ;  /* 0x0000042408137981 */ /* 0x000764000c1e1920 */
.L_x_41:
[----:B------:R-:W-:Y:S05]  /*27d0*/  BSYNC B1 ;  /* 0x0000000000017941 */ /* 0x000fea0003800000 */
.L_x_40:
[----:B-----5:R-:W-:Y:S01]  /*27e0*/  FMUL R2, R19, R154 ;  /* 0x0000009a13027220 */ /* 0x020fe20000400000 */
[----:B------:R-:W-:Y:S01]  /*27f0*/  ISETP.GT.AND P3, PT, R3, RZ, P0 ;  /* 0x000000ff0300720c */ /* 0x000fe20000764270 */
[----:B------:R-:W-:Y:S01]  /*2800*/  BSSY B1, `(.L_x_42) ;  /* 0x0000006000017945 */ /* 0x000fe20003800000 */
[----:B------:R-:W-:Y:S01]  /*2810*/  ISETP.GT.AND P1, PT, R0, 0x9, PT ;  /* 0x000000090000780c */ /* 0x000fe20003f24270 */
[----:B------:R-:W-:-:S05]  /*2820*/  FFMA R27, R27, R153, R2 ;  /* 0x000000991b1b7223 */ /* 0x000fca0000000002 */
[----:B------:R4:W-:Y:S05]  /*2830*/  @P2 STG.E desc[UR36][R10.64+0x4], R27 ;  /* 0x0000041b0a002986 */ /* 0x0009ea000c101924 */
[----:B------:R-:W-:Y:S05]  /*2840*/  @!P3 BRA `(.L_x_43) ;  /* 0x000000000004b947 */ /* 0x000fea0003800000 */
[----:B------:R0:W5:Y:S02]  /*2850*/  LDG.E.LTC128B R19, desc[UR36][R6.64+0x20] ;  /* 0x0000202406137981 */ /* 0x000164000c1e1920 */
.L_x_43:
[----:B------:R-:W-:Y:S05]  /*2860*/  BSYNC B1 ;  /* 0x0000000000017941 */ /* 0x000fea0003800000 */
.L_x_42:
[----:B--2--5:R-:W-:Y:S01]  /*2870*/  FMUL R13, R19, R154 ;  /* 0x0000009a130d7220 */ /* 0x024fe20000400000 */
[----:B------:R-:W-:Y:S01]  /*2880*/  ISETP.GT.AND P2, PT, R3, RZ, P1 ;  /* 0x000000ff0300720c */ /* 0x000fe20000f44270 */
[----:B------:R-:W-:Y:S02]  /*2890*/  BSSY B1, `(.L_x_44) ;  /* 0x0000005000017945 */ /* 0x000fe40003800000 */
[----:B------:R-:W-:-:S05]  /*28a0*/  FFMA R13, R28, R153, R13 ;  /* 0x000000991c0d7223 */ /* 0x000fca000000000d */
[----:B------:R2:W-:Y:S05]  /*28b0*/  @P3 STG.E desc[UR36][R4.64+0x20], R13 ;  /* 0x0000200d04003986 */ /* 0x0005ea000c101924 */
[----:B------:R-:W-:Y:S05]  /*28c0*/  @!P2 BRA `(.L_x_45) ;  /* 0x000000000004a947 */ /* 0x000fea0003800000 */
[----:B------:R0:W5:Y:S02]  /*28d0*/  LDG.E.LTC128B R19, desc[UR36][R6.64+0x24] ;  /* 0x0000242406137981 */ /* 0x000164000c1e1920 */
.L_x_45:
[----:B------:R-:W-:Y:S05]  /*28e0*/  BSYNC B1 ;  /* 0x0000000000017941 */ /* 0x000fea0003800000 */
.L_x_44:
[----:B-----5:R-:W-:Y:S01]  /*28f0*/  FMUL R2, R19, R154 ;  /* 0x0000009a13027220 */ /* 0x020fe20000400000 */
[----:B------:R-:W-:Y:S01]  /*2900*/  ISETP.GT.AND P0, PT, R3, 0x8, P0 ;  /* 0x000000080300780c */ /* 0x000fe20000704270 */
[----:B------:R-:W-:Y:S02]  /*2910*/  BSSY B1, `(.L_x_46) ;  /* 0x0000005000017945 */ /* 0x000fe40003800000 */
[----:B------:R-:W-:-:S05]  /*2920*/  FFMA R29, R29, R153, R2 ;  /* 0x000000991d1d7223 */ /* 0x000fca0000000002 */
[----:B------:R0:W-:Y:S05]  /*2930*/  @P2 STG.E desc[UR36][R4.64+0x24], R29 ;  /* 0x0000241d04002986 */ /* 0x0001ea000c101924 */
[----:B------:R-:W-:Y:S05]  /*2940*/  @!P0 BRA `(.L_x_47) ;  /* 0x0000000000048947 */ /* 0x000fea0003800000 */
[----:B------:R0:W5:Y:S02]  /*2950*/  LDG.E.LTC128B R19, desc[UR36][R8.64+0x20] ;  /* 0x0000202408137981 */ /* 0x000164000c1e1920 */
.L_x_47:
[----:B------:R-:W-:Y:S05]  /*2960*/  BSYNC B1 ;  /* 0x0000000000017941 */ /* 0x000fea0003800000 */
.L_x_46:
[----:B--2--5:R-:W-:Y:S01]  /*2970*/  FMUL R13, R19, R154 ;  /* 0x0000009a130d7220 */ /* 0x024fe20000400000 */
[----:B------:R-:W-:Y:S01]  /*2980*/  ISETP.GT.AND P2, PT, R3, 0x8, P1 ;  /* 0x000000080300780c */ /* 0x000fe20000f44270 */
[----:B------:R-:W-:Y:S01]  /*2990*/  BSSY B1, `(.L_x_48) ;  /* 0x0000006000017945 */ /* 0x000fe20003800000 */
[----:B------:R-:W-:Y:S01]  /*29a0*/  ISETP.GT.AND P1, PT, R0, 0x10, PT ;  /* 0x000000100000780c */ /* 0x000fe20003f24270 */
[----:B------:R-:W-:-:S05]  /*29b0*/  FFMA R13, R30, R153, R13 ;  /* 0x000000991e0d7223 */ /* 0x000fca000000000d */
[----:B------:R2:W-:Y:S05]  /*29c0*/  @P0 STG.E desc[UR36][R10.64+0x20], R13 ;  /* 0x0000200d0a000986 */ /* 0x0005ea000c101924 */
[----:B------:R-:W-:Y:S05]  /*29d0*/  @!P2 BRA `(.L_x_49) ;  /* 0x000000000004a947 */ /* 0x000fea0003800000 */
[----:B------:R0:W5:Y:S02]  /*29e0*/  LDG.E.LTC128B R19, desc[UR36][R8.64+0x24] ;  /* 0x0000242408137981 */ /* 0x000164000c1e1920 */
.L_x_49:
[----:B------:R-:W-:Y:S05]  /*29f0*/  BSYNC B1 ;  /* 0x0000000000017941 */ /* 0x000fea0003800000 */
.L_x_48:
        /* <DEDUP_REMOVED lines=8> */
.L_x_51:
[----:B------:R-:W-:Y:S05]  /*2a80*/  BSYNC B1 ;  /* 0x0000000000017941 */ /* 0x000fea0003800000 */
.L_x_50:
[----:B--2--5:R-:W-:Y:S01]  /*2a90*/  FMUL R13, R19, R154 ;  /* 0x0000009a130d7220 */ /* 0x024fe20000400000 */
[----:B------:R-:W-:Y:S01]  /*2aa0*/  ISETP.GT.AND P4, PT, R3, RZ, P0 ;  /* 0x000000ff0300720c */ /* 0x000fe20000784270 */
[----:B------:R-:W-:Y:S02]  /*2ab0*/  BSSY B1, `(.L_x_52) ;  /* 0x0000005000017945 */ /* 0x000fe40003800000 */
[----:B------:R-:W-:-:S05]  /*2ac0*/  FFMA R13, R32, R153, R13 ;  /* 0x00000099200d7223 */ /* 0x000fca000000000d */
[----:B------:R2:W-:Y:S05]  /*2ad0*/  @P3 STG.E desc[UR36][R4.64+0x40], R13 ;  /* 0x0000400d04003986 */ /* 0x0005ea000c101924 */
[----:B------:R-:W-:Y:S05]  /*2ae0*/  @!P4 BRA `(.L_x_53) ;  /* 0x000000000004c947 */ /* 0x000fea0003800000 */
[----:B------:R0:W5:Y:S02]  /*2af0*/  LDG.E.LTC128B R19, desc[UR36][R6.64+0x44] ;  /* 0x0000442406137981 */ /* 0x000164000c1e1920 */
.L_x_53:
[----:B------:R-:W-:Y:S05]  /*2b00*/  BSYNC B1 ;  /* 0x0000000000017941 */ /* 0x000fea0003800000 */
.L_x_52:
[----:B-----5:R-:W-:Y:S01]  /*2b10*/  FMUL R2, R19, R154 ;  /* 0x0000009a13027220 */ /* 0x020fe20000400000 */
[----:B------:R-:W-:Y:S01]  /*2b20*/  ISETP.GT.AND P2, PT, R3, 0x8, P1 ;  /* 0x000000080300780c */ /* 0x000fe20000f44270 */
[----:B------:R-:W-:Y:S02]  /*2b30*/  BSSY B1, `(.L_x_54) ;  /* 0x0000005000017945 */ /* 0x000fe40003800000 */
[----:B------:R-:W-:-:S05]  /*2b40*/  FFMA R33, R33, R153, R2 ;  /* 0x0000009921217223 */ /* 0x000fca0000000002 */
[----:B------:R0:W-:Y:S05]  /*2b50*/  @P4 STG.E desc[UR36][R4.64+0x44], R33 ;  /* 0x0000442104004986 */ /* 0x0001ea000c101924 */
[----:B------:R-:W-:Y:S05]  /*2b60*/  @!P2 BRA `(.L_x_55) ;  /* 0x000000000004a947 */ /* 0x000fea0003800000 */
[----:B------:R0:W5:Y:S02]  /*2b70*/  LDG.E.LTC128B R19, desc[UR36][R8.64+0x40] ;  /* 0x0000402408137981 */ /* 0x000164000c1e1920 */
.L_x_55:
[----:B------:R-:W-:Y:S05]  /*2b80*/  BSYNC B1 ;  /* 0x0000000000017941 */ /* 0x000fea0003800000 */
.L_x_54:
        /* <DEDUP_REMOVED lines=8> */
.L_x_57:
[----:B------:R-:W-:Y:S05]  /*2c10*/  BSYNC B1 ;  /* 0x0000000000017941 */ /* 0x000fea0003800000 */
.L_x_56:
        /* <DEDUP_REMOVED lines=8> */
.L_x_59:
[----:B------:R-:W-:Y:S05]  /*2ca0*/  BSYNC B1 ;  /* 0x0000000000017941 */ /* 0x000fea0003800000 */
.L_x_58:
[----:B--2--5:R-:W-:Y:S01]  /*2cb0*/  FMUL R13, R19, R154 ;  /* 0x0000009a130d7220 */ /* 0x024fe20000400000 */
[----:B------:R-:W-:Y:S01]  /*2cc0*/  ISETP.GT.AND P3, PT, R3, RZ, P0 ;  /* 0x000000ff0300720c */ /* 0x000fe20000764270 */
[----:B------:R-:W-:Y:S02]  /*2cd0*/  BSSY B1, `(.L_x_60) ;  /* 0x0000005000017945 */ /* 0x000fe40003800000 */
[----:B------:R-:W-:-:S05]  /*2ce0*/  FFMA R13, R36, R153, R13 ;  /* 0x00000099240d7223 */ /* 0x000fca000000000d */
[----:B------:R2:W-:Y:S05]  /*2cf0*/  @P2 STG.E desc[UR36][R4.64+0x60], R13 ;  /* 0x0000600d04002986 */ /* 0x0005ea000c101924 */
[----:B------:R-:W-:Y:S05]  /*2d00*/  @!P3 BRA `(.L_x_61) ;  /* 0x000000000004b947 */ /* 0x000fea0003800000 */
[----:B------:R0:W5:Y:S02]  /*2d10*/  LDG.E.LTC128B R19, desc[UR36][R6.64+0x64] ;  /* 0x0000642406137981 */ /* 0x000164000c1e1920 */
.L_x_61:
[----:B------:R-:W-:Y:S05]  /*2d20*/  BSYNC B1 ;  /* 0x0000000000017941 */ /* 0x000fea0003800000 */
.L_x_60:
[----:B-----5:R-:W-:Y:S01]  /*2d30*/  FMUL R2, R19, R154 ;  /* 0x0000009a13027220 */ /* 0x020fe20000400000 */
[----:B------:R-:W-:Y:S01]  /*2d40*/  ISETP.GT.AND P2, PT, R3, 0x8, P1 ;  /* 0x000000080300780c */ /* 0x000fe20000f44270 */
[----:B------:R-:W-:Y:S02]  /*2d50*/  BSSY B1, `(.L_x_62) ;  /* 0x0000005000017945 */ /* 0x000fe40003800000 */
[----:B------:R-:W-:-:S05]  /*2d60*/  FFMA R37, R37, R153, R2 ;  /* 0x0000009925257223 */ /* 0x000fca0000000002 */
[----:B------:R0:W-:Y:S05]  /*2d70*/  @P3 STG.E desc[UR36][R4.64+0x64], R37 ;  /* 0x0000642504003986 */ /* 0x0001ea000c101924 */
[----:B------:R-:W-:Y:S05]  /*2d80*/  @!P2 BRA `(.L_x_63) ;  /* 0x000000000004a947 */ /* 0x000fea0003800000 */
[----:B------:R0:W5:Y:S02]  /*2d90*/  LDG.E.LTC128B R19, desc[UR36][R8.64+0x60] ;  /* 0x0000602408137981 */ /* 0x000164000c1e1920 */
.L_x_63:
[----:B------:R-:W-:Y:S05]  /*2da0*/  BSYNC B1 ;  /* 0x0000000000017941 */ /* 0x000fea0003800000 */
.L_x_62:
        /* <DEDUP_REMOVED lines=8> */
.L_x_65:
[----:B------:R-:W-:Y:S05]  /*2e30*/  BSYNC B1 ;  /* 0x0000000000017941 */ /* 0x000fea0003800000 */
.L_x_64:
        /* <DEDUP_REMOVED lines=8> */
.L_x_67:
[----:B------:R-:W-:Y:S05]  /*2ec0*/  BSYNC B1 ;  /* 0x0000000000017941 */ /* 0x000fea0003800000 */
.L_x_66:
[----:B--2--5:R-:W-:Y:S01]  /*2ed0*/  FMUL R13, R19, R154 ;  /* 0x0000009a130d7220 */ /* 0x024fe20000400000 */
[----:B------:R-:W-:Y:S01]  /*2ee0*/  ISETP.GT.AND P3, PT, R3, RZ, P0 ;  /* 0x000000ff0300720c */ /* 0x000fe20000764270 */
[----:B------:R-:W-:Y:S02]  /*2ef0*/  BSSY B1, `(.L_x_68) ;  /* 0x0000005000017945 */ /* 0x000fe40003800000 */
[----:B------:R-:W-:-:S05]  /*2f00*/  FFMA R13, R40, R153, R13 ;  /* 0x00000099280d7223 */ /* 0x000fca000000000d */
[----:B------:R2:W-:Y:S05]  /*2f10*/  @P2 STG.E desc[UR36][R4.64+0x80], R13 ;  /* 0x0000800d04002986 */ /* 0x0005ea000c101924 */
[----:B------:R-:W-:Y:S05]  /*2f20*/  @!P3 BRA `(.L_x_69) ;  /* 0x000000000004b947 */ /* 0x000fea0003800000 */
[----:B------:R0:W5:Y:S02]  /*2f30*/  LDG.E.LTC128B R19, desc[UR36][R6.64+0x84] ;  /* 0x0000842406137981 */ /* 0x000164000c1e1920 */
.L_x_69:
[----:B------:R-:W-:Y:S05]  /*2f40*/  BSYNC B1 ;  /* 0x0000000000017941 */ /* 0x000fea0003800000 */
.L_x_68:
[----:B-----5:R-:W-:Y:S01]  /*2f50*/  FMUL R2, R19, R154 ;  /* 0x0000009a13027220 */ /* 0x020fe20000400000 */
[----:B------:R-:W-:Y:S01]  /*2f60*/  ISETP.GT.AND P2, PT, R3, 0x8, P1 ;  /* 0x000000080300780c */ /* 0x000fe20000f44270 */
[----:B------:R-:W-:Y:S02]  /*2f70*/  BSSY B1, `(.L_x_70) ;  /* 0x0000005000017945 */ /* 0x000fe40003800000 */
[----:B------:R-:W-:-:S05]  /*2f80*/  FFMA R41, R41, R153, R2 ;  /* 0x0000009929297223 */ /* 0x000fca0000000002 */
[----:B------:R0:W-:Y:S05]  /*2f90*/  @P3 STG.E desc[UR36][R4.64+0x84], R41 ;  /* 0x0000842904003986 */ /* 0x0001ea000c101924 */
[----:B------:R-:W-:Y:S05]  /*2fa0*/  @!P2 BRA `(.L_x_71) ;  /* 0x000000000004a947 */ /* 0x000fea0003800000 */
[----:B------:R0:W5:Y:S02]  /*2fb0*/  LDG.E.LTC128B R19, desc[UR36][R8.64+0x80] ;  /* 0x0000802408137981 */ /* 0x000164000c1e1920 */
.L_x_71:
[----:B------:R-:W-:Y:S05]  /*2fc0*/  BSYNC B1 ;  /* 0x0000000000017941 */ /* 0x000fea0003800000 */
.L_x_70:
        /* <DEDUP_REMOVED lines=8> */
.L_x_73:
[----:B------:R-:W-:Y:S05]  /*3050*/  BSYNC B1 ;  /* 0x0000000000017941 */ /* 0x000fea0003800000 */
.L_x_72:
        /* <DEDUP_REMOVED lines=8> */
.L_x_75:
[----:B------:R-:W-:Y:S05]  /*30e0*/  BSYNC B1 ;  /* 0x0000000000017941 */ /* 0x000fea0003800000 */
.L_x_74:
[----:B--2--5:R-:W-:Y:S01]  /*30f0*/  FMUL R13, R19, R154 ;  /* 0x0000009a130d7220 */ /* 0x024fe20000400000 */
[----:B------:R-:W-:Y:S01]  /*3100*/  ISETP.GT.AND P3, PT, R3, RZ, P0 ;  /* 0x000000ff0300720c */ /* 0x000fe20000764270 */
[----:B------:R-:W-:Y:S02]  /*3110*/  BSSY B1, `(.L_x_76) ;  /* 0x0000005000017945 */ /* 0x000fe40003800000 */
[----:B------:R-:W-:-:S05]  /*3120*/  FFMA R13, R44, R153, R13 ;  /* 0x000000992c0d7223 */ /* 0x000fca000000000d */
[----:B------:R2:W-:Y:S05]  /*3130*/  @P2 STG.E desc[UR36][R4.64+0xa0], R13 ;  /* 0x0000a00d04002986 */ /* 0x0005ea000c101924 */
[----:B------:R-:W-:Y:S05]  /*3140*/  @!P3 BRA `(.L_x_77) ;  /* 0x000000000004b947 */ /* 0x000fea0003800000 */
[----:B------:R0:W5:Y:S02]  /*3150*/  LDG.E.LTC128B R19, desc[UR36][R6.64+0xa4] ;  /* 0x0000a42406137981 */ /* 0x000164000c1e1920 */
.L_x_77:
[----:B------:R-:W-:Y:S05]  /*3160*/  BSYNC B1 ;  /* 0x0000000000017941 */ /* 0x000fea0003800000 */
.L_x_76:
[----:B-----5:R-:W-:Y:S01]  /*3170*/  FMUL R2, R19, R154 ;  /* 0x0000009a13027220 */ /* 0x020fe20000400000 */
[----:B------:R-:W-:Y:S01]  /*3180*/  ISETP.GT.AND P2, PT, R3, 0x8, P1 ;  /* 0x000000080300780c */ /* 0x000fe20000f44270 */
[----:B------:R-:W-:Y:S02]  /*3190*/  BSSY B1, `(.L_x_78) ;  /* 0x0000005000017945 */ /* 0x000fe40003800000 */
[----:B------:R-:W-:-:S05]  /*31a0*/  FFMA R45, R45, R153, R2 ;  /* 0x000000992d2d7223 */ /* 0x000fca0000000002 */
[----:B------:R0:W-:Y:S05]  /*31b0*/  @P3 STG.E desc[UR36][R4.64+0xa4], R45 ;  /* 0x0000a42d04003986 */ /* 0x0001ea000c101924 */
[----:B------:R-:W-:Y:S05]  /*31c0*/  @!P2 BRA `(.L_x_79) ;  /* 0x000000000004a947 */ /* 0x000fea0003800000 */
[----:B------:R0:W5:Y:S02]  /*31d0*/  LDG.E.LTC128B R19, desc[UR36][R8.64+0xa0] ;  /* 0x0000a02408137981 */ /* 0x000164000c1e1920 */
.L_x_79:
[----:B------:R-:W-:Y:S05]  /*31e0*/  BSYNC B1 ;  /* 0x0000000000017941 */ /* 0x000fea0003800000 */
.L_x_78:
        /* <DEDUP_REMOVED lines=8> */
.L_x_81:
[----:B------:R-:W-:Y:S05]  /*3270*/  BSYNC B1 ;  /* 0x0000000000017941 */ /* 0x000fea0003800000 */
.L_x_80:
        /* <DEDUP_REMOVED lines=8> */
.L_x_83:
[----:B------:R-:W-:Y:S05]  /*3300*/  BSYNC B1 ;  /* 0x0000000000017941 */ /* 0x000fea0003800000 */
.L_x_82:
[----:B--2--5:R-:W-:Y:S01]  /*3310*/  FMUL R13, R19, R154 ;  /* 0x0000009a130d7220 */ /* 0x024fe20000400000 */
[----:B------:R-:W-:Y:S01]  /*3320*/  ISETP.GT.AND P3, PT, R3, RZ, P0 ;  /* 0x000000ff0300720c */ /* 0x000fe20000764270 */
[----:B------:R-:W-:Y:S02]  /*3330*/  BSSY B1, `(.L_x_84) ;  /* 0x0000005000017945 */ /* 0x000fe40003800000 */
[----:B------:R-:W-:-:S05]  /*3340*/  FFMA R13, R48, R153, R13 ;  /* 0x00000099300d7223 */ /* 0x000fca000000000d */
[----:B------:R2:W-:Y:S05]  /*3350*/  @P2 STG.E desc[UR36][R4.64+0xc0], R13 ;  /* 0x0000c00d04002986 */ /* 0x0005ea000c101924 */
[----:B------:R-:W-:Y:S05]  /*3360*/  @!P3 BRA `(.L_x_85) ;  /* 0x000000000004b947 */ /* 0x000fea0003800000 */
[----:B------:R0:W5:Y:S02]  /*3370*/  LDG.E.LTC128B R19, desc[UR36][R6.64+0xc4] ;  /* 0x0000c42406137981 */ /* 0x000164000c1e1920 */
.L_x_85:
[----:B------:R-:W-:Y:S05]  /*3380*/  BSYNC B1 ;  /* 0x0000000000017941 */ /* 0x000fea0003800000 */
.L_x_84:
[----:B-----5:R-:W-:Y:S01]  /*3390*/  FMUL R2, R19, R154 ;  /* 0x0000009a13027220 */ /* 0x020fe20000400000 */
[----:B------:R-:W-:Y:S01]  /*33a0*/  ISETP.GT.AND P2, PT, R3, 0x8, P1 ;  /* 0x000000080300780c */ /* 0x000fe20000f44270 */
[----:B------:R-:W-:Y:S02]  /*33b0*/  BSSY B1, `(.L_x_86) ;  /* 0x0000005000017945 */ /* 0x000fe40003800000 */
[----:B------:R-:W-:-:S05]  /*33c0*/  FFMA R49, R49, R153, R2 ;  /* 0x0000009931317223 */ /* 0x000fca0000000002 */
[----:B------:R0:W-:Y:S05]  /*33d0*/  @P3 STG.E desc[UR36][R4.64+0xc4], R49 ;  /* 0x0000c43104003986 */ /* 0x0001ea000c101924 */
[----:B------:R-:W-:Y:S05]  /*33e0*/  @!P2 BRA `(.L_x_87) ;  /* 0x000000000004a947 */ /* 0x000fea0003800000 */
[----:B------:R0:W5:Y:S02]  /*33f0*/  LDG.E.LTC128B R19, desc[UR36][R8.64+0xc0] ;  /* 0x0000c02408137981 */ /* 0x000164000c1e1920 */
.L_x_87:
[----:B------:R-:W-:Y:S05]  /*3400*/  BSYNC B1 ;  /* 0x0000000000017941 */ /* 0x000fea0003800000 */
.L_x_86:
        /* <DEDUP_REMOVED lines=8> */
.L_x_89:
[----:B------:R-:W-:Y:S05]  /*3490*/  BSYNC B1 ;  /* 0x0000000000017941 */ /* 0x000fea0003800000 */
.L_x_88:
        /* <DEDUP_REMOVED lines=8> */
.L_x_91:
[----:B------:R-:W-:Y:S05]  /*3520*/  BSYNC B1 ;  /* 0x0000000000017941 */ /* 0x000fea0003800000 */
.L_x_90:
[----:B--2--5:R-:W-:Y:S01]  /*3530*/  FMUL R13, R19, R154 ;  /* 0x0000009a130d7220 */ /* 0x024fe20000400000 */
[----:B------:R-:W-:Y:S01]  /*3540*/  ISETP.GT.AND P3, PT, R3, RZ, P0 ;  /* 0x000000ff0300720c */ /* 0x000fe20000764270 */
[----:B------:R-:W-:Y:S02]  /*3550*/  BSSY B1, `(.L_x_92) ;  /* 0x0000005000017945 */ /* 0x000fe40003800000 */
[----:B------:R-:W-:-:S05]  /*3560*/  FFMA R13, R52, R153, R13 ;  /* 0x00000099340d7223 */ /* 0x000fca000000000d */
[----:B------:R2:W-:Y:S05]  /*3570*/  @P2 STG.E desc[UR36][R4.64+0xe0], R13 ;  /* 0x0000e00d04002986 */ /* 0x0005ea000c101924 */
[----:B------:R-:W-:Y:S05]  /*3580*/  @!P3 BRA `(.L_x_93) ;  /* 0x000000000004b947 */ /* 0x000fea0003800000 */
[----:B------:R0:W5:Y:S02]  /*3590*/  LDG.E.LTC128B R19, desc[UR36][R6.64+0xe4] ;  /* 0x0000e42406137981 */ /* 0x000164000c1e1920 */
.L_x_93:
[----:B------:R-:W-:Y:S05]  /*35a0*/  BSYNC B1 ;  /* 0x0000000000017941 */ /* 0x000fea0003800000 */
.L_x_92:
[----:B-----5:R-:W-:Y:S01]  /*35b0*/  FMUL R2, R19, R154 ;  /* 0x0000009a13027220 */ /* 0x020fe20000400000 */
[----:B------:R-:W-:Y:S01]  /*35c0*/  ISETP.GT.AND P2, PT, R3, 0x8, P1 ;  /* 0x000000080300780c */ /* 0x000fe20000f44270 */
[----:B------:R-:W-:Y:S02]  /*35d0*/  BSSY B1, `(.L_x_94) ;  /* 0x0000005000017945 */ /* 0x000fe40003800000 */
[----:B------:R-:W-:-:S05]  /*35e0*/  FFMA R53, R53, R153, R2 ;  /* 0x0000009935357223 */ /* 0x000fca0000000002 */
[----:B------:R0:W-:Y:S05]  /*35f0*/  @P3 STG.E desc[UR36][R4.64+0xe4], R53 ;  /* 0x0000e43504003986 */ /* 0x0001ea000c101924 */
[----:B------:R-:W-:Y:S05]  /*3600*/  @!P2 BRA `(.L_x_95) ;  /* 0x000000000004a947 */ /* 0x000fea0003800000 */
[----:B------:R0:W5:Y:S02]  /*3610*/  LDG.E.LTC128B R19, desc[UR36][R8.64+0xe0] ;  /* 0x0000e02408137981 */ /* 0x000164000c1e1920 */
.L_x_95:
[----:B------:R-:W-:Y:S05]  /*3620*/  BSYNC B1 ;  /* 0x0000000000017941 */ /* 0x000fea0003800000 */
.L_x_94:
        /* <DEDUP_REMOVED lines=8> */
.L_x_97:
[----:B------:R-:W-:Y:S05]  /*36b0*/  BSYNC B1 ;  /* 0x0000000000017941 */ /* 0x000fea0003800000 */
.L_x_96:
        /* <DEDUP_REMOVED lines=8> */
.L_x_99:
[----:B------:R-:W-:Y:S05]  /*3740*/  BSYNC B1 ;  /* 0x0000000000017941 */ /* 0x000fea0003800000 */
.L_x_98:
[----:B--2--5:R-:W-:Y:S01]  /*3750*/  FMUL R13, R19, R154 ;  /* 0x0000009a130d7220 */ /* 0x024fe20000400000 */
[----:B------:R-:W-:Y:S01]  /*3760*/  ISETP.GT.AND P3, PT, R3, RZ, P0 ;  /* 0x000000ff0300720c */ /* 0x000fe20000764270 */
[----:B------:R-:W-:Y:S02]  /*3770*/  BSSY B1, `(.L_x_100) ;  /* 0x0000005000017945 */ /* 0x000fe40003800000 */
[----:B------:R-:W-:-:S05]  /*3780*/  FFMA R13, R56, R153, R13 ;  /* 0x00000099380d7223 */ /* 0x000fca000000000d */
[----:B------:R2:W-:Y:S05]  /*3790*/  @P2 STG.E desc[UR36][R4.64+0x100], R13 ;  /* 0x0001000d04002986 */ /* 0x0005ea000c101924 */
[----:B------:R-:W-:Y:S05]  /*37a0*/  @!P3 BRA `(.L_x_101) ;  /* 0x000000000004b947 */ /* 0x000fea0003800000 */
[----:B------:R0:W5:Y:S02]  /*37b0*/  LDG.E.LTC128B R19, desc[UR36][R6.64+0x104] ;  /* 0x0001042406137981 */ /* 0x000164000c1e1920 */
.L_x_101:
[----:B------:R-:W-:Y:S05]  /*37c0*/  BSYNC B1 ;  /* 0x0000000000017941 */ /* 0x000fea0003800000 */
.L_x_100:
[----:B-----5:R-:W-:Y:S01]  /*37d0*/  FMUL R2, R19, R154 ;  /* 0x0000009a13027220 */ /* 0x020fe20000400000 */
[----:B------:R-:W-:Y:S01]  /*37e0*/  ISETP.GT.AND P2, PT, R3, 0x8, P1 ;  /* 0x000000080300780c */ /* 0x000fe20000f44270 */
[----:B------:R-:W-:Y:S02]  /*37f0*/  BSSY B1, `(.L_x_102) ;  /* 0x0000005000017945 */ /* 0x000fe40003800000 */
[----:B------:R-:W-:-:S05]  /*3800*/  FFMA R57, R57, R153, R2 ;  /* 0x0000009939397223 */ /* 0x000fca0000000002 */
[----:B------:R0:W-:Y:S05]  /*3810*/  @P3 STG.E desc[UR36][R4.64+0x104], R57 ;  /* 0x0001043904003986 */ /* 0x0001ea000c101924 */
[----:B------:R-:W-:Y:S05]  /*3820*/  @!P2 BRA `(.L_x_103) ;  /* 0x000000000004a947 */ /* 0x000fea0003800000 */
[----:B------:R0:W5:Y:S02]  /*3830*/  LDG.E.LTC128B R19, desc[UR36][R8.64+0x100] ;  /* 0x0001002408137981 */ /* 0x000164000c1e1920 */
.L_x_103:
[----:B------:R-:W-:Y:S05]  /*3840*/  BSYNC B1 ;  /* 0x0000000000017941 */ /* 0x000fea0003800000 */
.L_x_102:
        /* <DEDUP_REMOVED lines=8> */
.L_x_105:
[----:B------:R-:W-:Y:S05]  /*38d0*/  BSYNC B1 ;  /* 0x0000000000017941 */ /* 0x000fea0003800000 */
.L_x_104:
        /* <DEDUP_REMOVED lines=8> */
.L_x_107:
[----:B------:R-:W-:Y:S05]  /*3960*/  BSYNC B1 ;  /* 0x0000000000017941 */ /* 0x000fea0003800000 */
.L_x_106:
[----:B--2--5:R-:W-:Y:S01]  /*3970*/  FMUL R13, R19, R154 ;  /* 0x0000009a130d7220 */ /* 0x024fe20000400000 */
[----:B------:R-:W-:Y:S01]  /*3980*/  ISETP.GT.AND P3, PT, R3, RZ, P0 ;  /* 0x000000ff0300720c */ /* 0x000fe20000764270 */
[----:B------:R-:W-:Y:S02]  /*3990*/  BSSY B1, `(.L_x_108) ;  /* 0x0000005000017945 */ /* 0x000fe40003800000 */
[----:B------:R-:W-:-:S05]  /*39a0*/  FFMA R13, R60, R153, R13 ;  /* 0x000000993c0d7223 */ /* 0x000fca000000000d */
[----:B------:R2:W-:Y:S05]  /*39b0*/  @P2 STG.E desc[UR36][R4.64+0x120], R13 ;  /* 0x0001200d04002986 */ /* 0x0005ea000c101924 */
[----:B------:R-:W-:Y:S05]  /*39c0*/  @!P3 BRA `(.L_x_109) ;  /* 0x000000000004b947 */ /* 0x000fea0003800000 */
[----:B------:R0:W5:Y:S02]  /*39d0*/  LDG.E.LTC128B R19, desc[UR36][R6.64+0x124] ;  /* 0x0001242406137981 */ /* 0x000164000c1e1920 */
.L_x_109:
[----:B------:R-:W-:Y:S05]  /*39e0*/  BSYNC B1 ;  /* 0x0000000000017941 */ /* 0x000fea0003800000 */
.L_x_108:
[----:B-----5:R-:W-:Y:S01]  /*39f0*/  FMUL R2, R19, R154 ;  /* 0x0000009a13027220 */ /* 0x020fe20000400000 */
[----:B------:R-:W-:Y:S01]  /*3a00*/  ISETP.GT.AND P2, PT, R3, 0x8, P1 ;  /* 0x000000080300780c */ /* 0x000fe20000f44270 */
[----:B------:R-:W-:Y:S02]  /*3a10*/  BSSY B1, `(.L_x_110) ;  /* 0x0000005000017945 */ /* 0x000fe40003800000 */
[----:B------:R-:W-:-:S05]  /*3a20*/  FFMA R61, R61, R153, R2 ;  /* 0x000000993d3d7223 */ /* 0x000fca0000000002 */
[----:B------:R0:W-:Y:S05]  /*3a30*/  @P3 STG.E desc[UR36][R4.64+0x124], R61 ;  /* 0x0001243d04003986 */ /* 0x0001ea000c101924 */
[----:B------:R-:W-:Y:S05]  /*3a40*/  @!P2 BRA `(.L_x_111) ;  /* 0x000000000004a947 */ /* 0x000fea0003800000 */
[----:B------:R0:W5:Y:S02]  /*3a50*/  LDG.E.LTC128B R19, desc[UR36][R8.64+0x120] ;  /* 0x0001202408137981 */ /* 0x000164000c1e1920 */
.L_x_111:
[----:B------:R-:W-:Y:S05]  /*3a60*/  BSYNC B1 ;  /* 0x0000000000017941 */ /* 0x000fea0003800000 */
.L_x_110:
        /* <DEDUP_REMOVED lines=8> */
.L_x_113:
[----:B------:R-:W-:Y:S05]  /*3af0*/  BSYNC B1 ;  /* 0x0000000000017941 */ /* 0x000fea0003800000 */
.L_x_112:
        /* <DEDUP_REMOVED lines=8> */
.L_x_115:
[----:B------:R-:W-:Y:S05]  /*3b80*/  BSYNC B1 ;  /* 0x0000000000017941 */ /* 0x000fea0003800000 */
.L_x_114:
[----:B--2--5:R-:W-:Y:S01]  /*3b90*/  FMUL R13, R19, R154 ;  /* 0x0000009a130d7220 */ /* 0x024fe20000400000 */
[----:B------:R-:W-:Y:S01]  /*3ba0*/  ISETP.GT.AND P3, PT, R3, RZ, P0 ;  /* 0x000000ff0300720c */ /* 0x000fe20000764270 */
[----:B------:R-:W-:Y:S02]  /*3bb0*/  BSSY B1, `(.L_x_116) ;  /* 0x0000005000017945 */ /* 0x000fe40003800000 */
[----:B------:R-:W-:-:S05]  /*3bc0*/  FFMA R13, R64, R153, R13 ;  /* 0x00000099400d7223 */ /* 0x000fca000000000d */
[----:B------:R2:W-:Y:S05]  /*3bd0*/  @P2 STG.E desc[UR36][R4.64+0x140], R13 ;  /* 0x0001400d04002986 */ /* 0x0005ea000c101924 */
[----:B------:R-:W-:Y:S05]  /*3be0*/  @!P3 BRA `(.L_x_117) ;  /* 0x000000000004b947 */ /* 0x000fea0003800000 */
[----:B------:R0:W5:Y:S02]  /*3bf0*/  LDG.E.LTC128B R19, desc[UR36][R6.64+0x144] ;  /* 0x0001442406137981 */ /* 0x000164000c1e1920 */
.L_x_117:
[----:B------:R-:W-:Y:S05]  /*3c00*/  BSYNC B1 ;  /* 0x0000000000017941 */ /* 0x000fea0003800000 */
.L_x_116:
[----:B-----5:R-:W-:Y:S01]  /*3c10*/  FMUL R2, R19, R154 ;  /* 0x0000009a13027220 */ /* 0x020fe20000400000 */
[----:B------:R-:W-:Y:S01]  /*3c20*/  ISETP.GT.AND P2, PT, R3, 0x8, P1 ;  /* 0x000000080300780c */ /* 0x000fe20000f44270 */
[----:B------:R-:W-:Y:S02]  /*3c30*/  BSSY B1, `(.L_x_118) ;  /* 0x0000005000017945 */ /* 0x000fe40003800000 */
[----:B------:R-:W-:-:S05]  /*3c40*/  FFMA R65, R65, R153, R2 ;  /* 0x0000009941417223 */ /* 0x000fca0000000002 */
[----:B------:R0:W-:Y:S05]  /*3c50*/  @P3 STG.E desc[UR36][R4.64+0x144], R65 ;  /* 0x0001444104003986 */ /* 0x0001ea000c101924 */
[----:B------:R-:W-:Y:S05]  /*3c60*/  @!P2 BRA `(.L_x_119) ;  /* 0x000000000004a947 */ /* 0x000fea0003800000 */
[----:B------:R0:W5:Y:S02]  /*3c70*/  LDG.E.LTC128B R19, desc[UR36][R8.64+0x140] ;  /* 0x0001402408137981 */ /* 0x000164000c1e1920 */
.L_x_119:
[----:B------:R-:W-:Y:S05]  /*3c80*/  BSYNC B1 ;  /* 0x0000000000017941 */ /* 0x000fea0003800000 */
.L_x_118:
        /* <DEDUP_REMOVED lines=8> */
.L_x_121:
[----:B------:R-:W-:Y:S05]  /*3d10*/  BSYNC B1 ;  /* 0x0000000000017941 */ /* 0x000fea0003800000 */
.L_x_120:
        /* <DEDUP_REMOVED lines=8> */
.L_x_123:
[----:B------:R-:W-:Y:S05]  /*3da0*/  BSYNC B1 ;  /* 0x0000000000017941 */ /* 0x000fea0003800000 */
.L_x_122:
[----:B--2--5:R-:W-:Y:S01]  /*3db0*/  FMUL R13, R19, R154 ;  /* 0x0000009a130d7220 */ /* 0x024fe20000400000 */
[----:B------:R-:W-:Y:S01]  /*3dc0*/  ISETP.GT.AND P3, PT, R3, RZ, P0 ;  /* 0x000000ff0300720c */ /* 0x000fe20000764270 */
[----:B------:R-:W-:Y:S02]  /*3dd0*/  BSSY B1, `(.L_x_124) ;  /* 0x0000005000017945 */ /* 0x000fe40003800000 */
[----:B------:R-:W-:-:S05]  /*3de0*/  FFMA R13, R68, R153, R13 ;  /* 0x00000099440d7223 */ /* 0x000fca000000000d */
[----:B------:R2:W-:Y:S05]  /*3df0*/  @P2 STG.E desc[UR36][R4.64+0x160], R13 ;  /* 0x0001600d04002986 */ /* 0x0005ea000c101924 */
[----:B------:R-:W-:Y:S05]  /*3e00*/  @!P3 BRA `(.L_x_125) ;  /* 0x000000000004b947 */ /* 0x000fea0003800000 */
[----:B------:R0:W5:Y:S02]  /*3e10*/  LDG.E.LTC128B R19, desc[UR36][R6.64+0x164] ;  /* 0x0001642406137981 */ /* 0x000164000c1e1920 */
.L_x_125:
[----:B------:R-:W-:Y:S05]  /*3e20*/  BSYNC B1 ;  /* 0x0000000000017941 */ /* 0x000fea0003800000 */
.L_x_124:
[----:B-----5:R-:W-:Y:S01]  /*3e30*/  FMUL R2, R19, R154 ;  /* 0x0000009a13027220 */ /* 0x020fe20000400000 */
[----:B------:R-:W-:Y:S01]  /*3e40*/  ISETP.GT.AND P2, PT, R3, 0x8, P1 ;  /* 0x000000080300780c */ /* 0x000fe20000f44270 */
[----:B------:R-:W-:Y:S02]  /*3e50*/  BSSY B1, `(.L_x_126) ;  /* 0x0000005000017945 */ /* 0x000fe40003800000 */
[----:B------:R-:W-:-:S05]  /*3e60*/  FFMA R69, R69, R153, R2 ;  /* 0x0000009945457223 */ /* 0x000fca0000000002 */
[----:B------:R0:W-:Y:S05]  /*3e70*/  @P3 STG.E desc[UR36][R4.64+0x164], R69 ;  /* 0x0001644504003986 */ /* 0x0001ea000c101924 */
[----:B------:R-:W-:Y:S05]  /*3e80*/  @!P2 BRA `(.L_x_127) ;  /* 0x000000000004a947 */ /* 0x000fea0003800000 */
[----:B------:R0:W5:Y:S02]  /*3e90*/  LDG.E.LTC128B R19, desc[UR36][R8.64+0x160] ;  /* 0x0001602408137981 */ /* 0x000164000c1e1920 */
.L_x_127:
[----:B------:R-:W-:Y:S05]  /*3ea0*/  BSYNC B1 ;  /* 0x0000000000017941 */ /* 0x000fea0003800000 */
.L_x_126:
        /* <DEDUP_REMOVED lines=8> */
.L_x_129:
[----:B------:R-:W-:Y:S05]  /*3f30*/  BSYNC B1 ;  /* 0x0000000000017941 */ /* 0x000fea0003800000 */
.L_x_128:
        /* <DEDUP_REMOVED lines=8> */
.L_x_131:
[----:B------:R-:W-:Y:S05]  /*3fc0*/  BSYNC B1 ;  /* 0x0000000000017941 */ /* 0x000fea0003800000 */
.L_x_130:
[----:B--2--5:R-:W-:Y:S01]  /*3fd0*/  FMUL R13, R19, R154 ;  /* 0x0000009a130d7220 */ /* 0x024fe20000400000 */
[----:B------:R-:W-:Y:S01]  /*3fe0*/  ISETP.GT.AND P3, PT, R3, RZ, P0 ;  /* 0x000000ff0300720c */ /* 0x000fe20000764270 */
[----:B------:R-:W-:Y:S02]  /*3ff0*/  BSSY B1, `(.L_x_132) ;  /* 0x0000005000017945 */ /* 0x000fe40003800000 */
[----:B------:R-:W-:-:S05]  /*4000*/  FFMA R13, R72, R153, R13 ;  /* 0x00000099480d7223 */ /* 0x000fca000000000d */
[----:B------:R2:W-:Y:S05]  /*4010*/  @P2 STG.E desc[UR36][R4.64+0x180], R13 ;  /* 0x0001800d04002986 */ /* 0x0005ea000c101924 */
[----:B------:R-:W-:Y:S05]  /*4020*/  @!P3 BRA `(.L_x_133) ;  /* 0x000000000004b947 */ /* 0x000fea0003800000 */
[----:B------:R0:W5:Y:S02]  /*4030*/  LDG.E.LTC128B R19, desc[UR36][R6.64+0x184] ;  /* 0x0001842406137981 */ /* 0x000164000c1e1920 */
.L_x_133:
[----:B------:R-:W-:Y:S05]  /*4040*/  BSYNC B1 ;  /* 0x0000000000017941 */ /* 0x000fea0003800000 */
.L_x_132:
[----:B-----5:R-:W-:Y:S01]  /*4050*/  FMUL R2, R19, R154 ;  /* 0x0000009a13027220 */ /* 0x020fe20000400000 */
[----:B------:R-:W-:Y:S01]  /*4060*/  ISETP.GT.AND P2, PT, R3, 0x8, P1 ;  /* 0x000000080300780c */ /* 0x000fe20000f44270 */
[----:B------:R-:W-:Y:S02]  /*4070*/  BSSY B1, `(.L_x_134) ;  /* 0x0000005000017945 */ /* 0x000fe40003800000 */
[----:B------:R-:W-:-:S05]  /*4080*/  FFMA R73, R73, R153, R2 ;  /* 0x0000009949497223 */ /* 0x000fca0000000002 */
[----:B------:R0:W-:Y:S05]  /*4090*/  @P3 STG.E desc[UR36][R4.64+0x184], R73 ;  /* 0x0001844904003986 */ /* 0x0001ea000c101924 */
[----:B------:R-:W-:Y:S05]  /*40a0*/  @!P2 BRA `(.L_x_135) ;  /* 0x000000000004a947 */ /* 0x000fea0003800000 */
[----:B------:R0:W5:Y:S02]  /*40b0*/  LDG.E.LTC128B R19, desc[UR36][R8.64+0x180] ;  /* 0x0001802408137981 */ /* 0x000164000c1e1920 */
.L_x_135:
[----:B------:R-:W-:Y:S05]  /*40c0*/  BSYNC B1 ;  /* 0x0000000000017941 */ /* 0x000fea0003800000 */
.L_x_134:
        /* <DEDUP_REMOVED lines=8> */
.L_x_137:
[----:B------:R-:W-:Y:S05]  /*4150*/  BSYNC B1 ;  /* 0x0000000000017941 */ /* 0x000fea0003800000 */
.L_x_136:
        /* <DEDUP_REMOVED lines=8> */
.L_x_139:
[----:B------:R-:W-:Y:S05]  /*41e0*/  BSYNC B1 ;  /* 0x0000000000017941 */ /* 0x000fea0003800000 */
.L_x_138:
[----:B--2--5:R-:W-:Y:S01]  /*41f0*/  FMUL R13, R19, R154 ;  /* 0x0000009a130d7220 */ /* 0x024fe20000400000 */
[----:B------:R-:W-:Y:S01]  /*4200*/  ISETP.GT.AND P3, PT, R3, RZ, P0 ;  /* 0x000000ff0300720c */ /* 0x000fe20000764270 */
[----:B------:R-:W-:Y:S02]  /*4210*/  BSSY B1, `(.L_x_140) ;  /* 0x0000005000017945 */ /* 0x000fe40003800000 */
[----:B------:R-:W-:-:S05]  /*4220*/  FFMA R13, R76, R153, R13 ;  /* 0x000000994c0d7223 */ /* 0x000fca000000000d */
[----:B------:R2:W-:Y:S05]  /*4230*/  @P2 STG.E desc[UR36][R4.64+0x1a0], R13 ;  /* 0x0001a00d04002986 */ /* 0x0005ea000c101924 */
[----:B------:R-:W-:Y:S05]  /*4240*/  @!P3 BRA `(.L_x_141) ;  /* 0x000000000004b947 */ /* 0x000fea0003800000 */
[----:B------:R0:W5:Y:S02]  /*4250*/  LDG.E.LTC128B R19, desc[UR36][R6.64+0x1a4] ;  /* 0x0001a42406137981 */ /* 0x000164000c1e1920 */
.L_x_141:
[----:B------:R-:W-:Y:S05]  /*4260*/  BSYNC B1 ;  /* 0x0000000000017941 */ /* 0x000fea0003800000 */
.L_x_140:
[----:B-----5:R-:W-:Y:S01]  /*4270*/  FMUL R2, R19, R154 ;  /* 0x0000009a13027220 */ /* 0x020fe20000400000 */
[----:B------:R-:W-:Y:S01]  /*4280*/  ISETP.GT.AND P2, PT, R3, 0x8, P1 ;  /* 0x000000080300780c */ /* 0x000fe20000f44270 */
[----:B------:R-:W-:Y:S02]  /*4290*/  BSSY B1, `(.L_x_142) ;  /* 0x0000005000017945 */ /* 0x000fe40003800000 */
[----:B------:R-:W-:-:S05]  /*42a0*/  FFMA R77, R77, R153, R2 ;  /* 0x000000994d4d7223 */ /* 0x000fca0000000002 */
[----:B------:R0:W-:Y:S05]  /*42b0*/  @P3 STG.E desc[UR36][R4.64+0x1a4], R77 ;  /* 0x0001a44d04003986 */ /* 0x0001ea000c101924 */
[----:B------:R-:W-:Y:S05]  /*42c0*/  @!P2 BRA `(.L_x_143) ;  /* 0x000000000004a947 */ /* 0x000fea0003800000 */
[----:B------:R0:W5:Y:S02]  /*42d0*/  LDG.E.LTC128B R19, desc[UR36][R8.64+0x1a0] ;  /* 0x0001a02408137981 */ /* 0x000164000c1e1920 */
.L_x_143:
[----:B------:R-:W-:Y:S05]  /*42e0*/  BSYNC B1 ;  /* 0x0000000000017941 */ /* 0x000fea0003800000 */
.L_x_142:
        /* <DEDUP_REMOVED lines=8> */
.L_x_145:
[----:B------:R-:W-:Y:S05]  /*4370*/  BSYNC B1 ;  /* 0x0000000000017941 */ /* 0x000fea0003800000 */
.L_x_144:
        /* <DEDUP_REMOVED lines=8> */
.L_x_147:
[----:B------:R-:W-:Y:S05]  /*4400*/  BSYNC B1 ;  /* 0x0000000000017941 */ /* 0x000fea0003800000 */
.L_x_146:
[----:B--2--5:R-:W-:Y:S01]  /*4410*/  FMUL R13, R19, R154 ;  /* 0x0000009a130d7220 */ /* 0x024fe20000400000 */
[----:B------:R-:W-:Y:S01]  /*4420*/  ISETP.GT.AND P3, PT, R3, RZ, P0 ;  /* 0x000000ff0300720c */ /* 0x000fe20000764270 */
[----:B------:R-:W-:Y:S02]  /*4430*/  BSSY B1, `(.L_x_148) ;  /* 0x0000005000017945 */ /* 0x000fe40003800000 */
[----:B------:R-:W-:-:S05]  /*4440*/  FFMA R13, R80, R153, R13 ;  /* 0x00000099500d7223 */ /* 0x000fca000000000d */
[----:B------:R2:W-:Y:S05]  /*4450*/  @P2 STG.E desc[UR36][R4.64+0x1c0], R13 ;  /* 0x0001c00d04002986 */ /* 0x0005ea000c101924 */
[----:B------:R-:W-:Y:S05]  /*4460*/  @!P3 BRA `(.L_x_149) ;  /* 0x000000000004b947 */ /* 0x000fea0003800000 */
[----:B------:R0:W5:Y:S02]  /*4470*/  LDG.E.LTC128B R19, desc[UR36][R6.64+0x1c4] ;  /* 0x0001c42406137981 */ /* 0x000164000c1e1920 */
.L_x_149:
[----:B------:R-:W-:Y:S05]  /*4480*/  BSYNC B1 ;  /* 0x0000000000017941 */ /* 0x000fea0003800000 */
.L_x_148:
[----:B-----5:R-:W-:Y:S01]  /*4490*/  FMUL R2, R19, R154 ;  /* 0x0000009a13027220 */ /* 0x020fe20000400000 */
[----:B------:R-:W-:Y:S01]  /*44a0*/  ISETP.GT.AND P2, PT, R3, 0x8, P1 ;  /* 0x000000080300780c */ /* 0x000fe20000f44270 */
[----:B------:R-:W-:Y:S02]  /*44b0*/  BSSY B1, `(.L_x_150) ;  /* 0x0000005000017945 */ /* 0x000fe40003800000 */
[----:B------:R-:W-:-:S05]  /*44c0*/  FFMA R81, R81, R153, R2 ;  /* 0x0000009951517223 */ /* 0x000fca0000000002 */
[----:B------:R0:W-:Y:S05]  /*44d0*/  @P3 STG.E desc[UR36][R4.64+0x1c4], R81 ;  /* 0x0001c45104003986 */ /* 0x0001ea000c101924 */
[----:B------:R-:W-:Y:S05]  /*44e0*/  @!P2 BRA `(.L_x_151) ;  /* 0x000000000004a947 */ /* 0x000fea0003800000 */
[----:B------:R0:W5:Y:S02]  /*44f0*/  LDG.E.LTC128B R19, desc[UR36][R8.64+0x1c0] ;  /* 0x0001c02408137981 */ /* 0x000164000c1e1920 */
.L_x_151:
[----:B------:R-:W-:Y:S05]  /*4500*/  BSYNC B1 ;  /* 0x0000000000017941 */ /* 0x000fea0003800000 */
.L_x_150:
        /* <DEDUP_REMOVED lines=8> */
.L_x_153:
[----:B------:R-:W-:Y:S05]  /*4590*/  BSYNC B1 ;  /* 0x0000000000017941 */ /* 0x000fea0003800000 */
.L_x_152:
        /* <DEDUP_REMOVED lines=8> */
.L_x_155:
[----:B------:R-:W-:Y:S05]  /*4620*/  BSYNC B1 ;  /* 0x0000000000017941 */ /* 0x000fea0003800000 */
.L_x_154:
[----:B--2--5:R-:W-:Y:S01]  /*4630*/  FMUL R13, R19, R154 ;  /* 0x0000009a130d7220 */ /* 0x024fe20000400000 */
[----:B------:R-:W-:Y:S01]  /*4640*/  ISETP.GT.AND P3, PT, R3, RZ, P0 ;  /* 0x000000ff0300720c */ /* 0x000fe20000764270 */
[----:B------:R-:W-:Y:S02]  /*4650*/  BSSY B1, `(.L_x_156) ;  /* 0x0000005000017945 */ /* 0x000fe40003800000 */
[----:B------:R-:W-:-:S05]  /*4660*/  FFMA R13, R84, R153, R13 ;  /* 0x00000099540d7223 */ /* 0x000fca000000000d */
[----:B------:R2:W-:Y:S05]  /*4670*/  @P2 STG.E desc[UR36][R4.64+0x1e0], R13 ;  /* 0x0001e00d04002986 */ /* 0x0005ea000c101924 */
[----:B------:R-:W-:Y:S05]  /*4680*/  @!P3 BRA `(.L_x_157) ;  /* 0x000000000004b947 */ /* 0x000fea0003800000 */
[----:B------:R0:W5:Y:S02]  /*4690*/  LDG.E.LTC128B R19, desc[UR36][R6.64+0x1e4] ;  /* 0x0001e42406137981 */ /* 0x000164000c1e1920 */
.L_x_157:
[----:B------:R-:W-:Y:S05]  /*46a0*/  BSYNC B1 ;  /* 0x0000000000017941 */ /* 0x000fea0003800000 */
.L_x_156:
[----:B-----5:R-:W-:Y:S01]  /*46b0*/  FMUL R2, R19, R154 ;  /* 0x0000009a13027220 */ /* 0x020fe20000400000 */
[----:B------:R-:W-:Y:S01]  /*46c0*/  ISETP.GT.AND P2, PT, R3, 0x8, P1 ;  /* 0x000000080300780c */ /* 0x000fe20000f44270 */
[----:B------:R-:W-:Y:S02]  /*46d0*/  BSSY B1, `(.L_x_158) ;  /* 0x0000005000017945 */ /* 0x000fe40003800000 */
[----:B------:R-:W-:-:S05]  /*46e0*/  FFMA R85, R85, R153, R2 ;  /* 0x0000009955557223 */ /* 0x000fca0000000002 */
[----:B------:R0:W-:Y:S05]  /*46f0*/  @P3 STG.E desc[UR36][R4.64+0x1e4], R85 ;  /* 0x0001e45504003986 */ /* 0x0001ea000c101924 */
[----:B------:R-:W-:Y:S05]  /*4700*/  @!P2 BRA `(.L_x_159) ;  /* 0x000000000004a947 */ /* 0x000fea0003800000 */
[----:B------:R0:W5:Y:S02]  /*4710*/  LDG.E.LTC128B R19, desc[UR36][R8.64+0x1e0] ;  /* 0x0001e02408137981 */ /* 0x000164000c1e1920 */
.L_x_159:
[----:B------:R-:W-:Y:S05]  /*4720*/  BSYNC B1 ;  /* 0x0000000000017941 */ /* 0x000fea0003800000 */
.L_x_158:
        /* <DEDUP_REMOVED lines=8> */
.L_x_161:
[----:B------:R-:W-:Y:S05]  /*47b0*/  BSYNC B1 ;  /* 0x0000000000017941 */ /* 0x000fea0003800000 */
.L_x_160:
        /* <DEDUP_REMOVED lines=8> */
.L_x_163:
[----:B------:R-:W-:Y:S05]  /*4840*/  BSYNC B1 ;  /* 0x0000000000017941 */ /* 0x000fea0003800000 */
.L_x_162:
[----:B--2--5:R-:W-:Y:S01]  /*4850*/  FMUL R13, R19, R154 ;  /* 0x0000009a130d7220 */ /* 0x024fe20000400000 */
[----:B------:R-:W-:Y:S01]  /*4860*/  ISETP.GT.AND P3, PT, R3, RZ, P0 ;  /* 0x000000ff0300720c */ /* 0x000fe20000764270 */
[----:B------:R-:W-:Y:S02]  /*4870*/  BSSY B1, `(.L_x_164) ;  /* 0x0000005000017945 */ /* 0x000fe40003800000 */
[----:B------:R-:W-:-:S05]  /*4880*/  FFMA R13, R88, R153, R13 ;  /* 0x00000099580d7223 */ /* 0x000fca000000000d */
[----:B------:R2:W-:Y:S05]  /*4890*/  @P2 STG.E desc[UR36][R4.64+0x200], R13 ;  /* 0x0002000d04002986 */ /* 0x0005ea000c101924 */
[----:B------:R-:W-:Y:S05]  /*48a0*/  @!P3 BRA `(.L_x_165) ;  /* 0x000000000004b947 */ /* 0x000fea0003800000 */
[----:B------:R0:W5:Y:S02]  /*48b0*/  LDG.E.LTC128B R19, desc[UR36][R6.64+0x204] ;  /* 0x0002042406137981 */ /* 0x000164000c1e1920 */
.L_x_165:
[----:B------:R-:W-:Y:S05]  /*48c0*/  BSYNC B1 ;  /* 0x0000000000017941 */ /* 0x000fea0003800000 */
.L_x_164:
[----:B-----5:R-:W-:Y:S01]  /*48d0*/  FMUL R2, R19, R154 ;  /* 0x0000009a13027220 */ /* 0x020fe20000400000 */
[----:B------:R-:W-:Y:S01]  /*48e0*/  ISETP.GT.AND P2, PT, R3, 0x8, P1 ;  /* 0x000000080300780c */ /* 0x000fe20000f44270 */
[----:B------:R-:W-:Y:S02]  /*48f0*/  BSSY B1, `(.L_x_166) ;  /* 0x0000005000017945 */ /* 0x000fe40003800000 */
[----:B------:R-:W-:-:S05]  /*4900*/  FFMA R89, R89, R153, R2 ;  /* 0x0000009959597223 */ /* 0x000fca0000000002 */
[----:B------:R0:W-:Y:S05]  /*4910*/  @P3 STG.E desc[UR36][R4.64+0x204], R89 ;  /* 0x0002045904003986 */ /* 0x0001ea000c101924 */
[----:B------:R-:W-:Y:S05]  /*4920*/  @!P2 BRA `(.L_x_167) ;  /* 0x000000000004a947 */ /* 0x000fea0003800000 */
[----:B------:R0:W5:Y:S02]  /*4930*/  LDG.E.LTC128B R19, desc[UR36][R8.64+0x200] ;  /* 0x0002002408137981 */ /* 0x000164000c1e1920 */
.L_x_167:
[----:B------:R-:W-:Y:S05]  /*4940*/  BSYNC B1 ;  /* 0x0000000000017941 */ /* 0x000fea0003800000 */
.L_x_166:
        /* <DEDUP_REMOVED lines=8> */
.L_x_169:
[----:B------:R-:W-:Y:S05]  /*49d0*/  BSYNC B1 ;  /* 0x0000000000017941 */ /* 0x000fea0003800000 */
.L_x_168:
        /* <DEDUP_REMOVED lines=8> */
.L_x_171:
[----:B------:R-:W-:Y:S05]  /*4a60*/  BSYNC B1 ;  /* 0x0000000000017941 */ /* 0x000fea0003800000 */
.L_x_170:
[----:B--2--5:R-:W-:Y:S01]  /*4a70*/  FMUL R13, R19, R154 ;  /* 0x0000009a130d7220 */ /* 0x024fe20000400000 */
[----:B------:R-:W-:Y:S01]  /*4a80*/  ISETP.GT.AND P3, PT, R3, RZ, P0 ;  /* 0x000000ff0300720c */ /* 0x000fe20000764270 */
[----:B------:R-:W-:Y:S02]  /*4a90*/  BSSY B1, `(.L_x_172) ;  /* 0x0000005000017945 */ /* 0x000fe40003800000 */
[----:B------:R-:W-:-:S05]  /*4aa0*/  FFMA R13, R92, R153, R13 ;  /* 0x000000995c0d7223 */ /* 0x000fca000000000d */
[----:B------:R2:W-:Y:S05]  /*4ab0*/  @P2 STG.E desc[UR36][R4.64+0x220], R13 ;  /* 0x0002200d04002986 */ /* 0x0005ea000c101924 */
[----:B------:R-:W-:Y:S05]  /*4ac0*/  @!P3 BRA `(.L_x_173) ;  /* 0x000000000004b947 */ /* 0x000fea0003800000 */
[----:B------:R0:W5:Y:S02]  /*4ad0*/  LDG.E.LTC128B R19, desc[UR36][R6.64+0x224] ;  /* 0x0002242406137981 */ /* 0x000164000c1e1920 */
.L_x_173:
[----:B------:R-:W-:Y:S05]  /*4ae0*/  BSYNC B1 ;  /* 0x0000000000017941 */ /* 0x000fea0003800000 */
.L_x_172:
[----:B-----5:R-:W-:Y:S01]  /*4af0*/  FMUL R2, R19, R154 ;  /* 0x0000009a13027220 */ /* 0x020fe20000400000 */
[----:B------:R-:W-:Y:S01]  /*4b00*/  ISETP.GT.AND P2, PT, R3, 0x8, P1 ;  /* 0x000000080300780c */ /* 0x000fe20000f44270 */
[----:B------:R-:W-:Y:S02]  /*4b10*/  BSSY B1, `(.L_x_174) ;  /* 0x0000005000017945 */ /* 0x000fe40003800000 */
[----:B------:R-:W-:-:S05]  /*4b20*/  FFMA R93, R93, R153, R2 ;  /* 0x000000995d5d7223 */ /* 0x000fca0000000002 */
[----:B------:R0:W-:Y:S05]  /*4b30*/  @P3 STG.E desc[UR36][R4.64+0x224], R93 ;  /* 0x0002245d04003986 */ /* 0x0001ea000c101924 */
[----:B------:R-:W-:Y:S05]  /*4b40*/  @!P2 BRA `(.L_x_175) ;  /* 0x000000000004a947 */ /* 0x000fea0003800000 */
[----:B------:R0:W5:Y:S02]  /*4b50*/  LDG.E.LTC128B R19, desc[UR36][R8.64+0x220] ;  /* 0x0002202408137981 */ /* 0x000164000c1e1920 */
.L_x_175:
[----:B------:R-:W-:Y:S05]  /*4b60*/  BSYNC B1 ;  /* 0x0000000000017941 */ /* 0x000fea0003800000 */
.L_x_174:
        /* <DEDUP_REMOVED lines=8> */
.L_x_177:
[----:B------:R-:W-:Y:S05]  /*4bf0*/  BSYNC B1 ;  /* 0x0000000000017941 */ /* 0x000fea0003800000 */
.L_x_176:
        /* <DEDUP_REMOVED lines=8> */
.L_x_179:
[----:B------:R-:W-:Y:S05]  /*4c80*/  BSYNC B1 ;  /* 0x0000000000017941 */ /* 0x000fea0003800000 */
.L_x_178:
[----:B--2--5:R-:W-:Y:S01]  /*4c90*/  FMUL R13, R19, R154 ;  /* 0x0000009a130d7220 */ /* 0x024fe20000400000 */
[----:B------:R-:W-:Y:S01]  /*4ca0*/  ISETP.GT.AND P3, PT, R3, RZ, P0 ;  /* 0x000000ff0300720c */ /* 0x000fe20000764270 */
[----:B------:R-:W-:Y:S02]  /*4cb0*/  BSSY B1, `(.L_x_180) ;  /* 0x0000005000017945 */ /* 0x000fe40003800000 */
[----:B------:R-:W-:-:S05]  /*4cc0*/  FFMA R13, R96, R153, R13 ;  /* 0x00000099600d7223 */ /* 0x000fca000000000d */
[----:B------:R2:W-:Y:S05]  /*4cd0*/  @P2 STG.E desc[UR36][R4.64+0x240], R13 ;  /* 0x0002400d04002986 */ /* 0x0005ea000c101924 */
[----:B------:R-:W-:Y:S05]  /*4ce0*/  @!P3 BRA `(.L_x_181) ;  /* 0x000000000004b947 */ /* 0x000fea0003800000 */
[----:B------:R0:W5:Y:S02]  /*4cf0*/  LDG.E.LTC128B R19, desc[UR36][R6.64+0x244] ;  /* 0x0002442406137981 */ /* 0x000164000c1e1920 */
.L_x_181:
[----:B------:R-:W-:Y:S05]  /*4d00*/  BSYNC B1 ;  /* 0x0000000000017941 */ /* 0x000fea0003800000 */
.L_x_180:
[----:B-----5:R-:W-:Y:S01]  /*4d10*/  FMUL R2, R19, R154 ;  /* 0x0000009a13027220 */ /* 0x020fe20000400000 */
[----:B------:R-:W-:Y:S01]  /*4d20*/  ISETP.GT.AND P2, PT, R3, 0x8, P1 ;  /* 0x000000080300780c */ /* 0x000fe20000f44270 */
[----:B------:R-:W-:Y:S02]  /*4d30*/  BSSY B1, `(.L_x_182) ;  /* 0x0000005000017945 */ /* 0x000fe40003800000 */
[----:B------:R-:W-:-:S05]  /*4d40*/  FFMA R97, R97, R153, R2 ;  /* 0x0000009961617223 */ /* 0x000fca0000000002 */
[----:B------:R0:W-:Y:S05]  /*4d50*/  @P3 STG.E desc[UR36][R4.64+0x244], R97 ;  /* 0x0002446104003986 */ /* 0x0001ea000c101924 */
[----:B------:R-:W-:Y:S05]  /*4d60*/  @!P2 BRA `(.L_x_183) ;  /* 0x000000000004a947 */ /* 0x000fea0003800000 */
[----:B------:R0:W5:Y:S02]  /*4d70*/  LDG.E.LTC128B R19, desc[UR36][R8.64+0x240] ;  /* 0x0002402408137981 */ /* 0x000164000c1e1920 */
.L_x_183:
[----:B------:R-:W-:Y:S05]  /*4d80*/  BSYNC B1 ;  /* 0x0000000000017941 */ /* 0x000fea0003800000 */
.L_x_182:
        /* <DEDUP_REMOVED lines=8> */
.L_x_185:
[----:B------:R-:W-:Y:S05]  /*4e10*/  BSYNC B1 ;  /* 0x0000000000017941 */ /* 0x000fea0003800000 */
.L_x_184:
        /* <DEDUP_REMOVED lines=8> */
.L_x_187:
[----:B------:R-:W-:Y:S05]  /*4ea0*/  BSYNC B1 ;  /* 0x0000000000017941 */ /* 0x000fea0003800000 */
.L_x_186:
[----:B--2--5:R-:W-:Y:S01]  /*4eb0*/  FMUL R13, R19, R154 ;  /* 0x0000009a130d7220 */ /* 0x024fe20000400000 */
[----:B------:R-:W-:Y:S01]  /*4ec0*/  ISETP.GT.AND P3, PT, R3, RZ, P0 ;  /* 0x000000ff0300720c */ /* 0x000fe20000764270 */
[----:B------:R-:W-:Y:S02]  /*4ed0*/  BSSY B1, `(.L_x_188) ;  /* 0x0000005000017945 */ /* 0x000fe40003800000 */
[----:B------:R-:W-:-:S05]  /*4ee0*/  FFMA R13, R100, R153, R13 ;  /* 0x00000099640d7223 */ /* 0x000fca000000000d */
[----:B------:R2:W-:Y:S05]  /*4ef0*/  @P2 STG.E desc[UR36][R4.64+0x260], R13 ;  /* 0x0002600d04002986 */ /* 0x0005ea000c101924 */
[----:B------:R-:W-:Y:S05]  /*4f00*/  @!P3 BRA `(.L_x_189) ;  /* 0x000000000004b947 */ /* 0x000fea0003800000 */
[----:B------:R0:W5:Y:S02]  /*4f10*/  LDG.E.LTC128B R19, desc[UR36][R6.64+0x264] ;  /* 0x0002642406137981 */ /* 0x000164000c1e1920 */
.L_x_189:
[----:B------:R-:W-:Y:S05]  /*4f20*/  BSYNC B1 ;  /* 0x0000000000017941 */ /* 0x000fea0003800000 */
.L_x_188:
[----:B-----5:R-:W-:Y:S01]  /*4f30*/  FMUL R2, R19, R154 ;  /* 0x0000009a13027220 */ /* 0x020fe20000400000 */
[----:B------:R-:W-:Y:S01]  /*4f40*/  ISETP.GT.AND P2, PT, R3, 0x8, P1 ;  /* 0x000000080300780c */ /* 0x000fe20000f44270 */
[----:B------:R-:W-:Y:S02]  /*4f50*/  BSSY B1, `(.L_x_190) ;  /* 0x0000005000017945 */ /* 0x000fe40003800000 */
[----:B------:R-:W-:-:S05]  /*4f60*/  FFMA R101, R101, R153, R2 ;  /* 0x0000009965657223 */ /* 0x000fca0000000002 */
[----:B------:R0:W-:Y:S05]  /*4f70*/  @P3 STG.E desc[UR36][R4.64+0x264], R101 ;  /* 0x0002646504003986 */ /* 0x0001ea000c101924 */
[----:B------:R-:W-:Y:S05]  /*4f80*/  @!P2 BRA `(.L_x_191) ;  /* 0x000000000004a947 */ /* 0x000fea0003800000 */
[----:B------:R0:W5:Y:S02]  /*4f90*/  LDG.E.LTC128B R19, desc[UR36][R8.64+0x260] ;  /* 0x0002602408137981 */ /* 0x000164000c1e1920 */
.L_x_191:
[----:B------:R-:W-:Y:S05]  /*4fa0*/  BSYNC B1 ;  /* 0x0000000000017941 */ /* 0x000fea0003800000 */
.L_x_190:
        /* <DEDUP_REMOVED lines=8> */
.L_x_193:
[----:B------:R-:W-:Y:S05]  /*5030*/  BSYNC B1 ;  /* 0x0000000000017941 */ /* 0x000fea0003800000 */
.L_x_192:
        /* <DEDUP_REMOVED lines=8> */
.L_x_195:
[----:B------:R-:W-:Y:S05]  /*50c0*/  BSYNC B1 ;  /* 0x0000000000017941 */ /* 0x000fea0003800000 */
.L_x_194:
[----:B--2--5:R-:W-:Y:S01]  /*50d0*/  FMUL R13, R19, R154 ;  /* 0x0000009a130d7220 */ /* 0x024fe20000400000 */
[----:B------:R-:W-:Y:S01]  /*50e0*/  ISETP.GT.AND P3, PT, R3, RZ, P0 ;  /* 0x000000ff0300720c */ /* 0x000fe20000764270 */
[----:B------:R-:W-:Y:S02]  /*50f0*/  BSSY B1, `(.L_x_196) ;  /* 0x0000005000017945 */ /* 0x000fe40003800000 */
[----:B------:R-:W-:-:S05]  /*5100*/  FFMA R13, R104, R153, R13 ;  /* 0x00000099680d7223 */ /* 0x000fca000000000d */
[----:B------:R2:W-:Y:S05]  /*5110*/  @P2 STG.E desc[UR36][R4.64+0x280], R13 ;  /* 0x0002800d04002986 */ /* 0x0005ea000c101924 */
[----:B------:R-:W-:Y:S05]  /*5120*/  @!P3 BRA `(.L_x_197) ;  /* 0x000000000004b947 */ /* 0x000fea0003800000 */
[----:B------:R0:W5:Y:S02]  /*5130*/  LDG.E.LTC128B R19, desc[UR36][R6.64+0x284] ;  /* 0x0002842406137981 */ /* 0x000164000c1e1920 */
.L_x_197:
[----:B------:R-:W-:Y:S05]  /*5140*/  BSYNC B1 ;  /* 0x0000000000017941 */ /* 0x000fea0003800000 */
.L_x_196:
[----:B-----5:R-:W-:Y:S01]  /*5150*/  FMUL R2, R19, R154 ;  /* 0x0000009a13027220 */ /* 0x020fe20000400000 */
[----:B------:R-:W-:Y:S01]  /*5160*/  ISETP.GT.AND P2, PT, R3, 0x8, P1 ;  /* 0x000000080300780c */ /* 0x000fe20000f44270 */
[----:B------:R-:W-:Y:S02]  /*5170*/  BSSY B1, `(.L_x_198) ;  /* 0x0000005000017945 */ /* 0x000fe40003800000 */
[----:B------:R-:W-:-:S05]  /*5180*/  FFMA R105, R105, R153, R2 ;  /* 0x0000009969697223 */ /* 0x000fca0000000002 */
[----:B------:R0:W-:Y:S05]  /*5190*/  @P3 STG.E desc[UR36][R4.64+0x284], R105 ;  /* 0x0002846904003986 */ /* 0x0001ea000c101924 */
[----:B------:R-:W-:Y:S05]  /*51a0*/  @!P2 BRA `(.L_x_199) ;  /* 0x000000000004a947 */ /* 0x000fea0003800000 */
[----:B------:R0:W5:Y:S02]  /*51b0*/  LDG.E.LTC128B R19, desc[UR36][R8.64+0x280] ;  /* 0x0002802408137981 */ /* 0x000164000c1e1920 */
.L_x_199:
[----:B------:R-:W-:Y:S05]  /*51c0*/  BSYNC B1 ;  /* 0x0000000000017941 */ /* 0x000fea0003800000 */
.L_x_198:
        /* <DEDUP_REMOVED lines=8> */
.L_x_201:
[----:B------:R-:W-:Y:S05]  /*5250*/  BSYNC B1 ;  /* 0x0000000000017941 */ /* 0x000fea0003800000 */
.L_x_200:
        /* <DEDUP_REMOVED lines=8> */
.L_x_203:
[----:B------:R-:W-:Y:S05]  /*52e0*/  BSYNC B1 ;  /* 0x0000000000017941 */ /* 0x000fea0003800000 */
.L_x_202:
[----:B--2--5:R-:W-:Y:S01]  /*52f0*/  FMUL R13, R19, R154 ;  /* 0x0000009a130d7220 */ /* 0x024fe20000400000 */
[----:B------:R-:W-:Y:S01]  /*5300*/  ISETP.GT.AND P3, PT, R3, RZ, P0 ;  /* 0x000000ff0300720c */ /* 0x000fe20000764270 */
[----:B------:R-:W-:Y:S02]  /*5310*/  BSSY B1, `(.L_x_204) ;  /* 0x0000005000017945 */ /* 0x000fe40003800000 */
[----:B------:R-:W-:-:S05]  /*5320*/  FFMA R13, R108, R153, R13 ;  /* 0x000000996c0d7223 */ /* 0x000fca000000000d */
[----:B------:R2:W-:Y:S05]  /*5330*/  @P2 STG.E desc[UR36][R4.64+0x2a0], R13 ;  /* 0x0002a00d04002986 */ /* 0x0005ea000c101924 */
[----:B------:R-:W-:Y:S05]  /*5340*/  @!P3 BRA `(.L_x_205) ;  /* 0x000000000004b947 */ /* 0x000fea0003800000 */
[----:B------:R0:W5:Y:S02]  /*5350*/  LDG.E.LTC128B R19, desc[UR36][R6.64+0x2a4] ;  /* 0x0002a42406137981 */ /* 0x000164000c1e1920 */
.L_x_205:
[----:B------:R-:W-:Y:S05]  /*5360*/  BSYNC B1 ;  /* 0x0000000000017941 */ /* 0x000fea0003800000 */
.L_x_204:
[----:B-----5:R-:W-:Y:S01]  /*5370*/  FMUL R2, R19, R154 ;  /* 0x0000009a13027220 */ /* 0x020fe20000400000 */
[----:B------:R-:W-:Y:S01]  /*5380*/  ISETP.GT.AND P2, PT, R3, 0x8, P1 ;  /* 0x000000080300780c */ /* 0x000fe20000f44270 */
[----:B------:R-:W-:Y:S02]  /*5390*/  BSSY B1, `(.L_x_206) ;  /* 0x0000005000017945 */ /* 0x000fe40003800000 */
[----:B------:R-:W-:-:S05]  /*53a0*/  FFMA R109, R109, R153, R2 ;  /* 0x000000996d6d7223 */ /* 0x000fca0000000002 */
[----:B------:R0:W-:Y:S05]  /*53b0*/  @P3 STG.E desc[UR36][R4.64+0x2a4], R109 ;  /* 0x0002a46d04003986 */ /* 0x0001ea000c101924 */
[----:B------:R-:W-:Y:S05]  /*53c0*/  @!P2 BRA `(.L_x_207) ;  /* 0x000000000004a947 */ /* 0x000fea0003800000 */
[----:B------:R0:W5:Y:S02]  /*53d0*/  LDG.E.LTC128B R19, desc[UR36][R8.64+0x2a0] ;  /* 0x0002a02408137981 */ /* 0x000164000c1e1920 */
.L_x_207:
[----:B------:R-:W-:Y:S05]  /*53e0*/  BSYNC B1 ;  /* 0x0000000000017941 */ /* 0x000fea0003800000 */
.L_x_206:
        /* <DEDUP_REMOVED lines=8> */
.L_x_209:
[----:B------:R-:W-:Y:S05]  /*5470*/  BSYNC B1 ;  /* 0x0000000000017941 */ /* 0x000fea0003800000 */
.L_x_208:
        /* <DEDUP_REMOVED lines=8> */
.L_x_211:
[----:B------:R-:W-:Y:S05]  /*5500*/  BSYNC B1 ;  /* 0x0000000000017941 */ /* 0x000fea0003800000 */
.L_x_210:
[----:B--2--5:R-:W-:Y:S01]  /*5510*/  FMUL R13, R19, R154 ;  /* 0x0000009a130d7220 */ /* 0x024fe20000400000 */
[----:B------:R-:W-:Y:S01]  /*5520*/  ISETP.GT.AND P3, PT, R3, RZ, P0 ;  /* 0x000000ff0300720c */ /* 0x000fe20000764270 */
[----:B------:R-:W-:Y:S02]  /*5530*/  BSSY B1, `(.L_x_212) ;  /* 0x0000005000017945 */ /* 0x000fe40003800000 */
[----:B------:R-:W-:-:S05]  /*5540*/  FFMA R13, R112, R153, R13 ;  /* 0x00000099700d7223 */ /* 0x000fca000000000d */
[----:B------:R2:W-:Y:S05]  /*5550*/  @P2 STG.E desc[UR36][R4.64+0x2c0], R13 ;  /* 0x0002c00d04002986 */ /* 0x0005ea000c101924 */
[----:B------:R-:W-:Y:S05]  /*5560*/  @!P3 BRA `(.L_x_213) ;  /* 0x000000000004b947 */ /* 0x000fea0003800000 */
[----:B------:R0:W5:Y:S02]  /*5570*/  LDG.E.LTC128B R19, desc[UR36][R6.64+0x2c4] ;  /* 0x0002c42406137981 */ /* 0x000164000c1e1920 */
.L_x_213:
[----:B------:R-:W-:Y:S05]  /*5580*/  BSYNC B1 ;  /* 0x0000000000017941 */ /* 0x000fea0003800000 */
.L_x_212:
[----:B-----5:R-:W-:Y:S01]  /*5590*/  FMUL R2, R19, R154 ;  /* 0x0000009a13027220 */ /* 0x020fe20000400000 */
[----:B------:R-:W-:Y:S01]  /*55a0*/  ISETP.GT.AND P2, PT, R3, 0x8, P1 ;  /* 0x000000080300780c */ /* 0x000fe20000f44270 */
[----:B------:R-:W-:Y:S02]  /*55b0*/  BSSY B1, `(.L_x_214) ;  /* 0x0000005000017945 */ /* 0x000fe40003800000 */
[----:B------:R-:W-:-:S05]  /*55c0*/  FFMA R113, R113, R153, R2 ;  /* 0x0000009971717223 */ /* 0x000fca0000000002 */
[----:B------:R0:W-:Y:S05]  /*55d0*/  @P3 STG.E desc[UR36][R4.64+0x2c4], R113 ;  /* 0x0002c47104003986 */ /* 0x0001ea000c101924 */
[----:B------:R-:W-:Y:S05]  /*55e0*/  @!P2 BRA `(.L_x_215) ;  /* 0x000000000004a947 */ /* 0x000fea0003800000 */
[----:B------:R0:W5:Y:S02]  /*55f0*/  LDG.E.LTC128B R19, desc[UR36][R8.64+0x2c0] ;  /* 0x0002c02408137981 */ /* 0x000164000c1e1920 */
.L_x_215:
[----:B------:R-:W-:Y:S05]  /*5600*/  BSYNC B1 ;  /* 0x0000000000017941 */ /* 0x000fea0003800000 */
.L_x_214:
        /* <DEDUP_REMOVED lines=8> */
.L_x_217:
[----:B------:R-:W-:Y:S05]  /*5690*/  BSYNC B1 ;  /* 0x0000000000017941 */ /* 0x000fea0003800000 */
.L_x_216:
        /* <DEDUP_REMOVED lines=8> */
.L_x_219:
[----:B------:R-:W-:Y:S05]  /*5720*/  BSYNC B1 ;  /* 0x0000000000017941 */ /* 0x000fea0003800000 */
.L_x_218:
[----:B--2--5:R-:W-:Y:S01]  /*5730*/  FMUL R13, R19, R154 ;  /* 0x0000009a130d7220 */ /* 0x024fe20000400000 */
[----:B------:R-:W-:Y:S01]  /*5740*/  ISETP.GT.AND P3, PT, R3, RZ, P0 ;  /* 0x000000ff0300720c */ /* 0x000fe20000764270 */
[----:B------:R-:W-:Y:S02]  /*5750*/  BSSY B1, `(.L_x_220) ;  /* 0x0000005000017945 */ /* 0x000fe40003800000 */
[----:B------:R-:W-:-:S05]  /*5760*/  FFMA R13, R116, R153, R13 ;  /* 0x00000099740d7223 */ /* 0x000fca000000000d */
[----:B------:R2:W-:Y:S05]  /*5770*/  @P2 STG.E desc[UR36][R4.64+0x2e0], R13 ;  /* 0x0002e00d04002986 */ /* 0x0005ea000c101924 */
[----:B------:R-:W-:Y:S05]  /*5780*/  @!P3 BRA `(.L_x_221) ;  /* 0x000000000004b947 */ /* 0x000fea0003800000 */
[----:B------:R0:W5:Y:S02]  /*5790*/  LDG.E.LTC128B R19, desc[UR36][R6.64+0x2e4] ;  /* 0x0002e42406137981 */ /* 0x000164000c1e1920 */
.L_x_221:
[----:B------:R-:W-:Y:S05]  /*57a0*/  BSYNC B1 ;  /* 0x0000000000017941 */ /* 0x000fea0003800000 */
.L_x_220:
[----:B-----5:R-:W-:Y:S01]  /*57b0*/  FMUL R2, R19, R154 ;  /* 0x0000009a13027220 */ /* 0x020fe20000400000 */
[----:B------:R-:W-:Y:S01]  /*57c0*/  ISETP.GT.AND P2, PT, R3, 0x8, P1 ;  /* 0x000000080300780c */ /* 0x000fe20000f44270 */
[----:B------:R-:W-:Y:S02]  /*57d0*/  BSSY B1, `(.L_x_222) ;  /* 0x0000005000017945 */ /* 0x000fe40003800000 */
[----:B------:R-:W-:-:S05]  /*57e0*/  FFMA R117, R117, R153, R2 ;  /* 0x0000009975757223 */ /* 0x000fca0000000002 */
[----:B------:R0:W-:Y:S05]  /*57f0*/  @P3 STG.E desc[UR36][R4.64+0x2e4], R117 ;  /* 0x0002e47504003986 */ /* 0x0001ea000c101924 */
[----:B------:R-:W-:Y:S05]  /*5800*/  @!P2 BRA `(.L_x_223) ;  /* 0x000000000004a947 */ /* 0x000fea0003800000 */
[----:B------:R0:W5:Y:S02]  /*5810*/  LDG.E.LTC128B R19, desc[UR36][R8.64+0x2e0] ;  /* 0x0002e02408137981 */ /* 0x000164000c1e1920 */
.L_x_223:
[----:B------:R-:W-:Y:S05]  /*5820*/  BSYNC B1 ;  /* 0x0000000000017941 */ /* 0x000fea0003800000 */
.L_x_222:
        /* <DEDUP_REMOVED lines=8> */
.L_x_225:
[----:B------:R-:W-:Y:S05]  /*58b0*/  BSYNC B1 ;  /* 0x0000000000017941 */ /* 0x000fea0003800000 */
.L_x_224:
        /* <DEDUP_REMOVED lines=8> */
.L_x_227:
[----:B------:R-:W-:Y:S05]  /*5940*/  BSYNC B1 ;  /* 0x0000000000017941 */ /* 0x000fea0003800000 */
.L_x_226:
[----:B--2--5:R-:W-:Y:S01]  /*5950*/  FMUL R13, R19, R154 ;  /* 0x0000009a130d7220 */ /* 0x024fe20000400000 */
[----:B------:R-:W-:Y:S01]  /*5960*/  ISETP.GT.AND P3, PT, R3, RZ, P0 ;  /* 0x000000ff0300720c */ /* 0x000fe20000764270 */
[----:B------:R-:W-:Y:S02]  /*5970*/  BSSY B1, `(.L_x_228) ;  /* 0x0000005000017945 */ /* 0x000fe40003800000 */
[----:B------:R-:W-:-:S05]  /*5980*/  FFMA R13, R120, R153, R13 ;  /* 0x00000099780d7223 */ /* 0x000fca000000000d */
[----:B------:R2:W-:Y:S05]  /*5990*/  @P2 STG.E desc[UR36][R4.64+0x300], R13 ;  /* 0x0003000d04002986 */ /* 0x0005ea000c101924 */
[----:B------:R-:W-:Y:S05]  /*59a0*/  @!P3 BRA `(.L_x_229) ;  /* 0x000000000004b947 */ /* 0x000fea0003800000 */
[----:B------:R0:W5:Y:S02]  /*59b0*/  LDG.E.LTC128B R19, desc[UR36][R6.64+0x304] ;  /* 0x0003042406137981 */ /* 0x000164000c1e1920 */
.L_x_229:
[----:B------:R-:W-:Y:S05]  /*59c0*/  BSYNC B1 ;  /* 0x0000000000017941 */ /* 0x000fea0003800000 */
.L_x_228:
[----:B-----5:R-:W-:Y:S01]  /*59d0*/  FMUL R2, R19, R154 ;  /* 0x0000009a13027220 */ /* 0x020fe20000400000 */
[----:B------:R-:W-:Y:S01]  /*59e0*/  ISETP.GT.AND P2, PT, R3, 0x8, P1 ;  /* 0x000000080300780c */ /* 0x000fe20000f44270 */
[----:B------:R-:W-:Y:S02]  /*59f0*/  BSSY B1, `(.L_x_230) ;  /* 0x0000005000017945 */ /* 0x000fe40003800000 */
[----:B------:R-:W-:-:S05]  /*5a00*/  FFMA R121, R121, R153, R2 ;  /* 0x0000009979797223 */ /* 0x000fca0000000002 */
[----:B------:R0:W-:Y:S05]  /*5a10*/  @P3 STG.E desc[UR36][R4.64+0x304], R121 ;  /* 0x0003047904003986 */ /* 0x0001ea000c101924 */
[----:B------:R-:W-:Y:S05]  /*5a20*/  @!P2 BRA `(.L_x_231) ;  /* 0x000000000004a947 */ /* 0x000fea0003800000 */
[----:B------:R0:W5:Y:S02]  /*5a30*/  LDG.E.LTC128B R19, desc[UR36][R8.64+0x300] ;  /* 0x0003002408137981 */ /* 0x000164000c1e1920 */
.L_x_231:
[----:B------:R-:W-:Y:S05]  /*5a40*/  BSYNC B1 ;  /* 0x0000000000017941 */ /* 0x000fea0003800000 */
.L_x_230:
        /* <DEDUP_REMOVED lines=8> */
.L_x_233:
[----:B------:R-:W-:Y:S05]  /*5ad0*/  BSYNC B1 ;  /* 0x0000000000017941 */ /* 0x000fea0003800000 */
.L_x_232:
        /* <DEDUP_REMOVED lines=8> */
.L_x_235:
[----:B------:R-:W-:Y:S05]  /*5b60*/  BSYNC B1 ;  /* 0x0000000000017941 */ /* 0x000fea0003800000 */
.L_x_234:
[----:B--2--5:R-:W-:Y:S01]  /*5b70*/  FMUL R13, R19, R154 ;  /* 0x0000009a130d7220 */ /* 0x024fe20000400000 */
[----:B------:R-:W-:Y:S01]  /*5b80*/  ISETP.GT.AND P3, PT, R3, RZ, P0 ;  /* 0x000000ff0300720c */ /* 0x000fe20000764270 */
[----:B------:R-:W-:Y:S02]  /*5b90*/  BSSY B1, `(.L_x_236) ;  /* 0x0000005000017945 */ /* 0x000fe40003800000 */
[----:B------:R-:W-:-:S05]  /*5ba0*/  FFMA R13, R124, R153, R13 ;  /* 0x000000997c0d7223 */ /* 0x000fca000000000d */
[----:B------:R2:W-:Y:S05]  /*5bb0*/  @P2 STG.E desc[UR36][R4.64+0x320], R13 ;  /* 0x0003200d04002986 */ /* 0x0005ea000c101924 */
[----:B------:R-:W-:Y:S05]  /*5bc0*/  @!P3 BRA `(.L_x_237) ;  /* 0x000000000004b947 */ /* 0x000fea0003800000 */
[----:B------:R0:W5:Y:S02]  /*5bd0*/  LDG.E.LTC128B R19, desc[UR36][R6.64+0x324] ;  /* 0x0003242406137981 */ /* 0x000164000c1e1920 */
.L_x_237:
[----:B------:R-:W-:Y:S05]  /*5be0*/  BSYNC B1 ;  /* 0x0000000000017941 */ /* 0x000fea0003800000 */
.L_x_236:
[----:B-----5:R-:W-:Y:S01]  /*5bf0*/  FMUL R2, R19, R154 ;  /* 0x0000009a13027220 */ /* 0x020fe20000400000 */
[----:B------:R-:W-:Y:S01]  /*5c00*/  ISETP.GT.AND P2, PT, R3, 0x8, P1 ;  /* 0x000000080300780c */ /* 0x000fe20000f44270 */
[----:B------:R-:W-:Y:S02]  /*5c10*/  BSSY B1, `(.L_x_238) ;  /* 0x0000005000017945 */ /* 0x000fe40003800000 */
[----:B------:R-:W-:-:S05]  /*5c20*/  FFMA R125, R125, R153, R2 ;  /* 0x000000997d7d7223 */ /* 0x000fca0000000002 */
[----:B------:R0:W-:Y:S05]  /*5c30*/  @P3 STG.E desc[UR36][R4.64+0x324], R125 ;  /* 0x0003247d04003986 */ /* 0x0001ea000c101924 */
[----:B------:R-:W-:Y:S05]  /*5c40*/  @!P2 BRA `(.L_x_239) ;  /* 0x000000000004a947 */ /* 0x000fea0003800000 */
[----:B------:R0:W5:Y:S02]  /*5c50*/  LDG.E.LTC128B R19, desc[UR36][R8.64+0x320] ;  /* 0x0003202408137981 */ /* 0x000164000c1e1920 */
.L_x_239:
[----:B------:R-:W-:Y:S05]  /*5c60*/  BSYNC B1 ;  /* 0x0000000000017941 */ /* 0x000fea0003800000 */
.L_x_238:
        /* <DEDUP_REMOVED lines=8> */
.L_x_241:
[----:B------:R-:W-:Y:S05]  /*5cf0*/  BSYNC B1 ;  /* 0x0000000000017941 */ /* 0x000fea0003800000 */
.L_x_240:
        /* <DEDUP_REMOVED lines=8> */
.L_x_243:
[----:B------:R-:W-:Y:S05]  /*5d80*/  BSYNC B1 ;  /* 0x0000000000017941 */ /* 0x000fea0003800000 */
.L_x_242:
[----:B--2--5:R-:W-:Y:S01]  /*5d90*/  FMUL R13, R19, R154 ;  /* 0x0000009a130d7220 */ /* 0x024fe20000400000 */
[----:B------:R-:W-:Y:S01]  /*5da0*/  ISETP.GT.AND P3, PT, R3, RZ, P0 ;  /* 0x000000ff0300720c */ /* 0x000fe20000764270 */
[----:B------:R-:W-:Y:S02]  /*5db0*/  BSSY B1, `(.L_x_244) ;  /* 0x0000005000017945 */ /* 0x000fe40003800000 */
[----:B------:R-:W-:-:S05]  /*5dc0*/  FFMA R13, R128, R153, R13 ;  /* 0x00000099800d7223 */ /* 0x000fca000000000d */
[----:B------:R2:W-:Y:S05]  /*5dd0*/  @P2 STG.E desc[UR36][R4.64+0x340], R13 ;  /* 0x0003400d04002986 */ /* 0x0005ea000c101924 */
[----:B------:R-:W-:Y:S05]  /*5de0*/  @!P3 BRA `(.L_x_245) ;  /* 0x000000000004b947 */ /* 0x000fea0003800000 */
[----:B------:R0:W5:Y:S02]  /*5df0*/  LDG.E.LTC128B R19, desc[UR36][R6.64+0x344] ;  /* 0x0003442406137981 */ /* 0x000164000c1e1920 */
.L_x_245:
[----:B------:R-:W-:Y:S05]  /*5e00*/  BSYNC B1 ;  /* 0x0000000000017941 */ /* 0x000fea0003800000 */
.L_x_244:
[----:B-----5:R-:W-:Y:S01]  /*5e10*/  FMUL R2, R19, R154 ;  /* 0x0000009a13027220 */ /* 0x020fe20000400000 */
[----:B------:R-:W-:Y:S01]  /*5e20*/  ISETP.GT.AND P2, PT, R3, 0x8, P1 ;  /* 0x000000080300780c */ /* 0x000fe20000f44270 */
[----:B------:R-:W-:Y:S02]  /*5e30*/  BSSY B1, `(.L_x_246) ;  /* 0x0000005000017945 */ /* 0x000fe40003800000 */
[----:B------:R-:W-:-:S05]  /*5e40*/  FFMA R129, R129, R153, R2 ;  /* 0x0000009981817223 */ /* 0x000fca0000000002 */
[----:B------:R0:W-:Y:S05]  /*5e50*/  @P3 STG.E desc[UR36][R4.64+0x344], R129 ;  /* 0x0003448104003986 */ /* 0x0001ea000c101924 */
[----:B------:R-:W-:Y:S05]  /*5e60*/  @!P2 BRA `(.L_x_247) ;  /* 0x000000000004a947 */ /* 0x000fea0003800000 */
[----:B------:R0:W5:Y:S02]  /*5e70*/  LDG.E.LTC128B R19, desc[UR36][R8.64+0x340] ;  /* 0x0003402408137981 */ /* 0x000164000c1e1920 */
.L_x_247:
[----:B------:R-:W-:Y:S05]  /*5e80*/  BSYNC B1 ;  /* 0x0000000000017941 */ /* 0x000fea0003800000 */
.L_x_246:
        /* <DEDUP_REMOVED lines=8> */
.L_x_249:
[----:B------:R-:W-:Y:S05]  /*5f10*/  BSYNC B1 ;  /* 0x0000000000017941 */ /* 0x000fea0003800000 */
.L_x_248:
        /* <DEDUP_REMOVED lines=8> */
.L_x_251:
[----:B------:R-:W-:Y:S05]  /*5fa0*/  BSYNC B1 ;  /* 0x0000000000017941 */ /* 0x000fea0003800000 */
.L_x_250:
[----:B--2--5:R-:W-:Y:S01]  /*5fb0*/  FMUL R13, R19, R154 ;  /* 0x0000009a130d7220 */ /* 0x024fe20000400000 */
[----:B------:R-:W-:Y:S01]  /*5fc0*/  ISETP.GT.AND P3, PT, R3, RZ, P0 ;  /* 0x000000ff0300720c */ /* 0x000fe20000764270 */
[----:B------:R-:W-:Y:S02]  /*5fd0*/  BSSY B1, `(.L_x_252) ;  /* 0x0000005000017945 */ /* 0x000fe40003800000 */
[----:B------:R-:W-:-:S05]  /*5fe0*/  FFMA R13, R132, R153, R13 ;  /* 0x00000099840d7223 */ /* 0x000fca000000000d */
[----:B------:R2:W-:Y:S05]  /*5ff0*/  @P2 STG.E desc[UR36][R4.64+0x360], R13 ;  /* 0x0003600d04002986 */ /* 0x0005ea000c101924 */
[----:B------:R-:W-:Y:S05]  /*6000*/  @!P3 BRA `(.L_x_253) ;  /* 0x000000000004b947 */ /* 0x000fea0003800000 */
[----:B------:R0:W5:Y:S02]  /*6010*/  LDG.E.LTC128B R19, desc[UR36][R6.64+0x364] ;  /* 0x0003642406137981 */ /* 0x000164000c1e1920 */
.L_x_253:
[----:B------:R-:W-:Y:S05]  /*6020*/  BSYNC B1 ;  /* 0x0000000000017941 */ /* 0x000fea0003800000 */
.L_x_252:
[----:B-----5:R-:W-:Y:S01]  /*6030*/  FMUL R2, R19, R154 ;  /* 0x0000009a13027220 */ /* 0x020fe20000400000 */
[----:B------:R-:W-:Y:S01]  /*6040*/  ISETP.GT.AND P2, PT, R3, 0x8, P1 ;  /* 0x000000080300780c */ /* 0x000fe20000f44270 */
[----:B------:R-:W-:Y:S02]  /*6050*/  BSSY B1, `(.L_x_254) ;  /* 0x0000005000017945 */ /* 0x000fe40003800000 */
[----:B------:R-:W-:-:S05]  /*6060*/  FFMA R133, R133, R153, R2 ;  /* 0x0000009985857223 */ /* 0x000fca0000000002 */
[----:B------:R0:W-:Y:S05]  /*6070*/  @P3 STG.E desc[UR36][R4.64+0x364], R133 ;  /* 0x0003648504003986 */ /* 0x0001ea000c101924 */
[----:B------:R-:W-:Y:S05]  /*6080*/  @!P2 BRA `(.L_x_255) ;  /* 0x000000000004a947 */ /* 0x000fea0003800000 */
[----:B------:R0:W5:Y:S02]  /*6090*/  LDG.E.LTC128B R19, desc[UR36][R8.64+0x360] ;  /* 0x0003602408137981 */ /* 0x000164000c1e1920 */
.L_x_255:
[----:B------:R-:W-:Y:S05]  /*60a0*/  BSYNC B1 ;  /* 0x0000000000017941 */ /* 0x000fea0003800000 */
.L_x_254:
        /* <DEDUP_REMOVED lines=8> */
.L_x_257:
[----:B------:R-:W-:Y:S05]  /*6130*/  BSYNC B1 ;  /* 0x0000000000017941 */ /* 0x000fea0003800000 */
.L_x_256:
        /* <DEDUP_REMOVED lines=8> */
.L_x_259:
[----:B------:R-:W-:Y:S05]  /*61c0*/  BSYNC B1 ;  /* 0x0000000000017941 */ /* 0x000fea0003800000 */
.L_x_258:
[----:B--2--5:R-:W-:Y:S01]  /*61d0*/  FMUL R13, R19, R154 ;  /* 0x0000009a130d7220 */ /* 0x024fe20000400000 */
[----:B------:R-:W-:Y:S01]  /*61e0*/  ISETP.GT.AND P3, PT, R3, RZ, P0 ;  /* 0x000000ff0300720c */ /* 0x000fe20000764270 */
[----:B------:R-:W-:Y:S02]  /*61f0*/  BSSY B1, `(.L_x_260) ;  /* 0x0000005000017945 */ /* 0x000fe40003800000 */
[----:B------:R-:W-:-:S05]  /*6200*/  FFMA R13, R136, R153, R13 ;  /* 0x00000099880d7223 */ /* 0x000fca000000000d */
[----:B------:R2:W-:Y:S05]  /*6210*/  @P2 STG.E desc[UR36][R4.64+0x380], R13 ;  /* 0x0003800d04002986 */ /* 0x0005ea000c101924 */
[----:B------:R-:W-:Y:S05]  /*6220*/  @!P3 BRA `(.L_x_261) ;  /* 0x000000000004b947 */ /* 0x000fea0003800000 */
[----:B------:R0:W5:Y:S02]  /*6230*/  LDG.E.LTC128B R19, desc[UR36][R6.64+0x384] ;  /* 0x0003842406137981 */ /* 0x000164000c1e1920 */
.L_x_261:
[----:B------:R-:W-:Y:S05]  /*6240*/  BSYNC B1 ;  /* 0x0000000000017941 */ /* 0x000fea0003800000 */
.L_x_260:
[----:B-----5:R-:W-:Y:S01]  /*6250*/  FMUL R2, R19, R154 ;  /* 0x0000009a13027220 */ /* 0x020fe20000400000 */
[----:B------:R-:W-:Y:S01]  /*6260*/  ISETP.GT.AND P2, PT, R3, 0x8, P1 ;  /* 0x000000080300780c */ /* 0x000fe20000f44270 */
[----:B------:R-:W-:Y:S02]  /*6270*/  BSSY B1, `(.L_x_262) ;  /* 0x0000005000017945 */ /* 0x000fe40003800000 */
[----:B------:R-:W-:-:S05]  /*6280*/  FFMA R137, R137, R153, R2 ;  /* 0x0000009989897223 */ /* 0x000fca0000000002 */
[----:B------:R0:W-:Y:S05]  /*6290*/  @P3 STG.E desc[UR36][R4.64+0x384], R137 ;  /* 0x0003848904003986 */ /* 0x0001ea000c101924 */
[----:B------:R-:W-:Y:S05]  /*62a0*/  @!P2 BRA `(.L_x_263) ;  /* 0x000000000004a947 */ /* 0x000fea0003800000 */
[----:B------:R0:W5:Y:S02]  /*62b0*/  LDG.E.LTC128B R19, desc[UR36][R8.64+0x380] ;  /* 0x0003802408137981 */ /* 0x000164000c1e1920 */
.L_x_263:
[----:B------:R-:W-:Y:S05]  /*62c0*/  BSYNC B1 ;  /* 0x0000000000017941 */ /* 0x000fea0003800000 */
.L_x_262:
        /* <DEDUP_REMOVED lines=8> */
.L_x_265:
[----:B------:R-:W-:Y:S05]  /*6350*/  BSYNC B1 ;  /* 0x0000000000017941 */ /* 0x000fea0003800000 */
.L_x_264:
        /* <DEDUP_REMOVED lines=8> */
.L_x_267:
[----:B------:R-:W-:Y:S05]  /*63e0*/  BSYNC B1 ;  /* 0x0000000000017941 */ /* 0x000fea0003800000 */
.L_x_266:
[----:B--2--5:R-:W-:Y:S01]  /*63f0*/  FMUL R13, R19, R154 ;  /* 0x0000009a130d7220 */ /* 0x024fe20000400000 */
[----:B------:R-:W-:Y:S01]  /*6400*/  ISETP.GT.AND P3, PT, R3, RZ, P0 ;  /* 0x000000ff0300720c */ /* 0x000fe20000764270 */
[----:B------:R-:W-:Y:S02]  /*6410*/  BSSY B1, `(.L_x_268) ;  /* 0x0000005000017945 */ /* 0x000fe40003800000 */
[----:B------:R-:W-:-:S05]  /*6420*/  FFMA R13, R140, R153, R13 ;  /* 0x000000998c0d7223 */ /* 0x000fca000000000d */
[----:B------:R2:W-:Y:S05]  /*6430*/  @P2 STG.E desc[UR36][R4.64+0x3a0], R13 ;  /* 0x0003a00d04002986 */ /* 0x0005ea000c101924 */
[----:B------:R-:W-:Y:S05]  /*6440*/  @!P3 BRA `(.L_x_269) ;  /* 0x000000000004b947 */ /* 0x000fea0003800000 */
[----:B------:R0:W5:Y:S02]  /*6450*/  LDG.E.LTC128B R19, desc[UR36][R6.64+0x3a4] ;  /* 0x0003a42406137981 */ /* 0x000164000c1e1920 */
.L_x_269:
[----:B------:R-:W-:Y:S05]  /*6460*/  BSYNC B1 ;  /* 0x0000000000017941 */ /* 0x000fea0003800000 */
.L_x_268:
[----:B-----5:R-:W-:Y:S01]  /*6470*/  FMUL R2, R19, R154 ;  /* 0x0000009a13027220 */ /* 0x020fe20000400000 */
[----:B------:R-:W-:Y:S01]  /*6480*/  ISETP.GT.AND P2, PT, R3, 0x8, P1 ;  /* 0x000000080300780c */ /* 0x000fe20000f44270 */
[----:B------:R-:W-:Y:S02]  /*6490*/  BSSY B1, `(.L_x_270) ;  /* 0x0000005000017945 */ /* 0x000fe40003800000 */
[----:B------:R-:W-:-:S05]  /*64a0*/  FFMA R141, R141, R153, R2 ;  /* 0x000000998d8d7223 */ /* 0x000fca0000000002 */
[----:B------:R0:W-:Y:S05]  /*64b0*/  @P3 STG.E desc[UR36][R4.64+0x3a4], R141 ;  /* 0x0003a48d04003986 */ /* 0x0001ea000c101924 */
[----:B------:R-:W-:Y:S05]  /*64c0*/  @!P2 BRA `(.L_x_271) ;  /* 0x000000000004a947 */ /* 0x000fea0003800000 */
[----:B------:R0:W5:Y:S02]  /*64d0*/  LDG.E.LTC128B R19, desc[UR36][R8.64+0x3a0] ;  /* 0x0003a02408137981 */ /* 0x000164000c1e1920 */
.L_x_271:
[----:B------:R-:W-:Y:S05]  /*64e0*/  BSYNC B1 ;  /* 0x0000000000017941 */ /* 0x000fea0003800000 */
.L_x_270:
        /* <DEDUP_REMOVED lines=8> */
.L_x_273:
[----:B------:R-:W-:Y:S05]  /*6570*/  BSYNC B1 ;  /* 0x0000000000017941 */ /* 0x000fea0003800000 */
.L_x_272:
        /* <DEDUP_REMOVED lines=8> */
.L_x_275:
[----:B------:R-:W-:Y:S05]  /*6600*/  BSYNC B1 ;  /* 0x0000000000017941 */ /* 0x000fea0003800000 */
.L_x_274:
[----:B--2--5:R-:W-:Y:S01]  /*6610*/  FMUL R13, R19, R154 ;  /* 0x0000009a130d7220 */ /* 0x024fe20000400000 */
[----:B------:R-:W-:Y:S01]  /*6620*/  ISETP.GT.AND P3, PT, R3, RZ, P0 ;  /* 0x000000ff0300720c */ /* 0x000fe20000764270 */
[----:B------:R-:W-:Y:S02]  /*6630*/  BSSY B1, `(.L_x_276) ;  /* 0x0000005000017945 */ /* 0x000fe40003800000 */
[----:B------:R-:W-:-:S05]  /*6640*/  FFMA R13, R144, R153, R13 ;  /* 0x00000099900d7223 */ /* 0x000fca000000000d */
[----:B------:R2:W-:Y:S05]  /*6650*/  @P2 STG.E desc[UR36][R4.64+0x3c0], R13 ;  /* 0x0003c00d04002986 */ /* 0x0005ea000c101924 */
[----:B------:R-:W-:Y:S05]  /*6660*/  @!P3 BRA `(.L_x_277) ;  /* 0x000000000004b947 */ /* 0x000fea0003800000 */
[----:B------:R0:W5:Y:S02]  /*6670*/  LDG.E.LTC128B R19, desc[UR36][R6.64+0x3c4] ;  /* 0x0003c42406137981 */ /* 0x000164000c1e1920 */
.L_x_277:
[----:B------:R-:W-:Y:S05]  /*6680*/  BSYNC B1 ;  /* 0x0000000000017941 */ /* 0x000fea0003800000 */
.L_x_276:
[----:B-----5:R-:W-:Y:S01]  /*6690*/  FMUL R2, R19, R154 ;  /* 0x0000009a13027220 */ /* 0x020fe20000400000 */
[----:B------:R-:W-:Y:S01]  /*66a0*/  ISETP.GT.AND P2, PT, R3, 0x8, P1 ;  /* 0x000000080300780c */ /* 0x000fe20000f44270 */
[----:B------:R-:W-:Y:S02]  /*66b0*/  BSSY B1, `(.L_x_278) ;  /* 0x0000005000017945 */ /* 0x000fe40003800000 */
[----:B------:R-:W-:-:S05]  /*66c0*/  FFMA R145, R145, R153, R2 ;  /* 0x0000009991917223 */ /* 0x000fca0000000002 */
[----:B------:R0:W-:Y:S05]  /*66d0*/  @P3 STG.E desc[UR36][R4.64+0x3c4], R145 ;  /* 0x0003c49104003986 */ /* 0x0001ea000c101924 */
[----:B------:R-:W-:Y:S05]  /*66e0*/  @!P2 BRA `(.L_x_279) ;  /* 0x000000000004a947 */ /* 0x000fea0003800000 */
[----:B------:R0:W5:Y:S02]  /*66f0*/  LDG.E.LTC128B R19, desc[UR36][R8.64+0x3c0] ;  /* 0x0003c02408137981 */ /* 0x000164000c1e1920 */
.L_x_279:
[----:B------:R-:W-:Y:S05]  /*6700*/  BSYNC B1 ;  /* 0x0000000000017941 */ /* 0x000fea0003800000 */
.L_x_278:
        /* <DEDUP_REMOVED lines=8> */
.L_x_281:
[----:B------:R-:W-:Y:S05]  /*6790*/  BSYNC B1 ;  /* 0x0000000000017941 */ /* 0x000fea0003800000 */
.L_x_280:
        /* <DEDUP_REMOVED lines=8> */
.L_x_283:
[----:B------:R-:W-:Y:S05]  /*6820*/  BSYNC B1 ;  /* 0x0000000000017941 */ /* 0x000fea0003800000 */
.L_x_282:
[----:B--2--5:R-:W-:Y:S01]  /*6830*/  FMUL R13, R19, R154 ;  /* 0x0000009a130d7220 */ /* 0x024fe20000400000 */
[----:B------:R-:W-:Y:S01]  /*6840*/  ISETP.GT.AND P3, PT, R3, RZ, P0 ;  /* 0x000000ff0300720c */ /* 0x000fe20000764270 */
[----:B------:R-:W-:Y:S02]  /*6850*/  BSSY B1, `(.L_x_284) ;  /* 0x0000005000017945 */ /* 0x000fe40003800000 */
[----:B------:R-:W-:-:S05]  /*6860*/  FFMA R13, R148, R153, R13 ;  /* 0x00000099940d7223 */ /* 0x000fca000000000d */
[----:B------:R2:W-:Y:S05]  /*6870*/  @P2 STG.E desc[UR36][R4.64+0x3e0], R13 ;  /* 0x0003e00d04002986 */ /* 0x0005ea000c101924 */
[----:B------:R-:W-:Y:S05]  /*6880*/  @!P3 BRA `(.L_x_285) ;  /* 0x000000000004b947 */ /* 0x000fea0003800000 */
[----:B------:R0:W5:Y:S02]  /*6890*/  LDG.E.LTC128B R19, desc[UR36][R6.64+0x3e4] ;  /* 0x0003e42406137981 */ /* 0x000164000c1e1920 */
.L_x_285:
[----:B------:R-:W-:Y:S05]  /*68a0*/  BSYNC B1 ;  /* 0x0000000000017941 */ /* 0x000fea0003800000 */
.L_x_284:
[----:B-----5:R-:W-:Y:S01]  /*68b0*/  FMUL R0, R19, R154 ;  /* 0x0000009a13007220 */ /* 0x020fe20000400000 */
[----:B------:R-:W-:Y:S01]  /*68c0*/  ISETP.GT.AND P1, PT, R3, 0x8, P1 ;  /* 0x000000080300780c */ /* 0x000fe20000f24270 */
[----:B------:R-:W-:Y:S02]  /*68d0*/  BSSY B1, `(.L_x_286) ;  /* 0x0000005000017945 */ /* 0x000fe40003800000 */
[----:B------:R-:W-:-:S05]  /*68e0*/  FFMA R149, R149, R153, R0 ;  /* 0x0000009995957223 */ /* 0x000fca0000000000 */
[----:B------:R0:W-:Y:S05]  /*68f0*/  @P3 STG.E desc[UR36][R4.64+0x3e4], R149 ;  /* 0x0003e49504003986 */ /* 0x0001ea000c101924 */
[----:B------:R-:W-:Y:S05]  /*6900*/  @!P1 BRA `(.L_x_287) ;  /* 0x0000000000049947 */ /* 0x000fea0003800000 */
[----:B------:R0:W5:Y:S02]  /*6910*/  LDG.E.LTC128B R19, desc[UR36][R8.64+0x3e0] ;  /* 0x0003e02408137981 */ /* 0x000164000c1e1920 */
.L_x_287:
[----:B------:R-:W-:Y:S05]  /*6920*/  BSYNC B1 ;  /* 0x0000000000017941 */ /* 0x000fea0003800000 */
.L_x_286:
[----:B0-2--5:R-:W-:Y:S01]  /*6930*/  FMUL R5, R19, R154 ;  /* 0x0000009a13057220 */ /* 0x025fe20000400000 */
[----:B------:R-:W-:Y:S01]  /*6940*/  ISETP.GT.AND P0, PT, R3, 0x8, P0 ;  /* 0x000000080300780c */ /* 0x000fe20000704270 */
[----:B------:R-:W-:Y:S01]  /*6950*/  @P1 IMAD.MOV.U32 R2, RZ, RZ, R10 ;  /* 0x000000ffff021224 */ /* 0x000fe200078e000a */
[----:B------:R-:W-:Y:S01]  /*6960*/  BSSY B1, `(.L_x_288) ;  /* 0x0000006000017945 */ /* 0x000fe20003800000 */
[----:B------:R-:W-:Y:S01]  /*6970*/  FFMA R5, R150, R153, R5 ;  /* 0x0000009996057223 */ /* 0x000fe20000000005 */
[----:B------:R-:W-:-:S05]  /*6980*/  @P1 IMAD.MOV.U32 R3, RZ, RZ, R11 ;  /* 0x000000ffff031224 */ /* 0x000fca00078e000b */
[----:B------:R0:W-:Y:S04]  /*6990*/  @P1 STG.E desc[UR36][R2.64+0x3e0], R5 ;  /* 0x0003e00502001986 */ /* 0x0001e8000c101924 */
[----:B------:R-:W-:Y:S05]  /*69a0*/  @!P0 BRA `(.L_x_289) ;  /* 0x0000000000048947 */ /* 0x000fea0003800000 */
[----:B------:R2:W5:Y:S02]  /*69b0*/  LDG.E.LTC128B R19, desc[UR36][R8.64+0x3e4] ;  /* 0x0003e42408137981 */ /* 0x000564000c1e1920 */
.L_x_289:
[----:B------:R-:W-:Y:S05]  /*69c0*/  BSYNC B1 ;  /* 0x0000000000017941 */ /* 0x000fea0003800000 */
.L_x_288:
[----:B-----5:R-:W-:-:S04]  /*69d0*/  FMUL R0, R19, R154 ;  /* 0x0000009a13007220 */ /* 0x020fc80000400000 */
[----:B------:R-:W-:Y:S01]  /*69e0*/  FFMA R151, R151, R153, R0 ;  /* 0x0000009997977223 */ /* 0x000fe20000000000 */
[----:B------:R-:W-:Y:S06]  /*69f0*/  @!P0 BRA `(.L_x_290) ;  /* 0x0000001c00308947 */ /* 0x000fec0003800000 */
[----:B------:R0:W-:Y:S01]  /*6a00*/  STG.E desc[UR36][R10.64+0x3e4], R151 ;  /* 0x0003e4970a007986 */ /* 0x0001e2000c101924 */
[----:B------:R-:W-:Y:S05]  /*6a10*/  BRA `(.L_x_290) ;  /* 0x0000001c00287947 */ /* 0x000fea0003800000 */
.L_x_37:
[----:B------:R-:W-:Y:S01]  /*6a20*/  ULDC.64 UR4, c[0x0][0x5c0] ;  /* 0x0001700000047ab9 */ /* 0x000fe20000000a00 */
[----:B------:R-:W-:Y:S01]  /*6a30*/  ISETP.GT.AND P0, PT, R0, 0x1, PT ;  /* 0x000000010000780c */ /* 0x000fe20003f04270 */
[-C--:B------:R-:W-:Y:S01]  /*6a40*/  FMUL R9, R24, R153.reuse ;  /* 0x0000009918097220 */ /* 0x080fe20000400000 */
[C---:B------:R-:W-:Y:S01]  /*6a50*/  LEA R4, P2, R174.reuse, UR4, 0x2 ;  /* 0x00000004ae047c11 */ /* 0x040fe2000f8410ff */
[-C--:B------:R-:W-:Y:S01]  /*6a60*/  FMUL R25, R25, R153.reuse ;  /* 0x0000009919197220 */ /* 0x080fe20000400000 */
[----:B------:R-:W-:Y:S01]  /*6a70*/  ISETP.GT.AND P4, PT, R3, RZ, P0 ;  /* 0x000000ff0300720c */ /* 0x000fe20000784270 */
[-C--:B------:R-:W-:Y:S01]  /*6a80*/  FMUL R27, R27, R153.reuse ;  /* 0x000000991b1b7220 */ /* 0x080fe20000400000 */
[----:B------:R-:W-:Y:S01]  /*6a90*/  LEA.HI.X R5, R174, UR5, R179, 0x2, P2 ;  /* 0x00000005ae057c11 */ /* 0x000fe200090f14b3 */
[-C--:B------:R-:W-:Y:S01]  /*6aa0*/  FMUL R29, R29, R153.reuse ;  /* 0x000000991d1d7220 */ /* 0x080fe20000400000 */
[----:B------:R-:W-:Y:S01]  /*6ab0*/  ISETP.GT.AND P2, PT, R3, 0x8, P1 ;  /* 0x000000080300780c */ /* 0x000fe20000f44270 */
[-C--:B------:R-:W-:Y:S01]  /*6ac0*/  FMUL R31, R31, R153.reuse ;  /* 0x000000991f1f7220 */ /* 0x080fe20000400000 */
[C---:B------:R-:W-:Y:S01]  /*6ad0*/  SHF.L.U64.HI R7, R10.reuse, 0x5, R11 ;  /* 0x000000050a077819 */ /* 0x040fe2000001020b */
[----:B------:R0:W-:Y:S01]  /*6ae0*/  @P3 STG.E desc[UR36][R4.64], R9 ;  /* 0x0000000904003986 */ /* 0x0001e2000c101924 */
[----:B------:R-:W-:Y:S01]  /*6af0*/  LEA R6, P3, R10, R4, 0x5 ;  /* 0x000000040a067211 */ /* 0x000fe200078628ff */
[-C--:B------:R-:W-:Y:S01]  /*6b00*/  FMUL R11, R26, R153.reuse ;  /* 0x000000991a0b7220 */ /* 0x080fe20000400000 */
[C---:B------:R-:W-:Y:S01]  /*6b10*/  ISETP.GT.AND P1, PT, R0.reuse, 0x8, PT ;  /* 0x000000080000780c */ /* 0x040fe20003f24270 */
[-C--:B------:R-:W-:Y:S01]  /*6b20*/  FMUL R33, R33, R153.reuse ;  /* 0x0000009921217220 */ /* 0x080fe20000400000 */
[----:B------:R-:W-:Y:S01]  /*6b30*/  ISETP.GT.AND P0, PT, R3, 0x8, P0 ;  /* 0x000000080300780c */ /* 0x000fe20000704270 */
[----:B------:R-:W-:Y:S01]  /*6b40*/  IMAD.X R7, R7, 0x1, R5, P3 ;  /* 0x0000000107077824 */ /* 0x000fe200018e0605 */
[----:B------:R-:W-:Y:S01]  /*6b50*/  ISETP.GT.AND P3, PT, R0, 0x9, PT ;  /* 0x000000090000780c */ /* 0x000fe20003f64270 */
[----:B------:R-:W-:Y:S01]  /*6b60*/  @P4 STG.E desc[UR36][R4.64+0x4], R25 ;  /* 0x0000041904004986 */ /* 0x000fe2000c101924 */
[----:B------:R-:W-:Y:S01]  /*6b70*/  ISETP.GT.AND P4, PT, R3, RZ, P1 ;  /* 0x000000ff0300720c */ /* 0x000fe20000f84270 */
[-C--:B------:R-:W-:Y:S01]  /*6b80*/  FMUL R35, R35, R153.reuse ;  /* 0x0000009923237220 */ /* 0x080fe20000400000 */
[C---:B------:R-:W-:Y:S01]  /*6b90*/  ISETP.GT.AND P1, PT, R3.reuse, 0x8, P1 ;  /* 0x000000080300780c */ /* 0x040fe20000f24270 */
[----:B------:R1:W-:Y:S01]  /*6ba0*/  @P2 STG.E desc[UR36][R6.64], R11 ;  /* 0x0000000b06002986 */ /* 0x0003e2000c101924 */
[C---:B------:R-:W-:Y:S01]  /*6bb0*/  ISETP.GT.AND P2, PT, R3.reuse, RZ, P3 ;  /* 0x000000ff0300720c */ /* 0x040fe20001f44270 */
[-C--:B0-----:R-:W-:Y:S01]  /*6bc0*/  FMUL R9, R28, R153.reuse ;  /* 0x000000991c097220 */ /* 0x081fe20000400000 */
[----:B------:R-:W-:Y:S01]  /*6bd0*/  ISETP.GT.AND P3, PT, R3, 0x8, P3 ;  /* 0x000000080300780c */ /* 0x000fe20001f64270 */
[-C--:B------:R-:W-:Y:S01]  /*6be0*/  FMUL R37, R37, R153.reuse ;  /* 0x0000009925257220 */ /* 0x080fe20000400000 */
[-C--:B------:R-:W-:Y:S01]  /*6bf0*/  FMUL R39, R39, R153.reuse ;  /* 0x0000009927277220 */ /* 0x080fe20000400000 */
[----:B------:R-:W-:Y:S01]  /*6c00*/  @P0 STG.E desc[UR36][R6.64+0x4], R27 ;  /* 0x0000041b06000986 */ /* 0x000fe2000c101924 */
[----:B------:R-:W-:Y:S01]  /*6c10*/  ISETP.GT.AND P0, PT, R0, 0x10, PT ;  /* 0x000000100000780c */ /* 0x000fe20003f04270 */
[-C--:B------:R-:W-:Y:S01]  /*6c20*/  FMUL R41, R41, R153.reuse ;  /* 0x0000009929297220 */ /* 0x080fe20000400000 */
[-C--:B------:R-:W-:Y:S01]  /*6c30*/  FMUL R43, R43, R153.reuse ;  /* 0x000000992b2b7220 */ /* 0x080fe20000400000 */
[----:B------:R0:W-:Y:S01]  /*6c40*/  @P4 STG.E desc[UR36][R4.64+0x20], R9 ;  /* 0x0000200904004986 */ /* 0x0001e2000c101924 */
[C---:B------:R-:W-:Y:S01]  /*6c50*/  ISETP.GT.AND P4, PT, R3.reuse, RZ, P0 ;  /* 0x000000ff0300720c */ /* 0x040fe20000784270 */
[-C--:B-1----:R-:W-:Y:S01]  /*6c60*/  FMUL R11, R30, R153.reuse ;  /* 0x000000991e0b7220 */ /* 0x082fe20000400000 */
[----:B------:R-:W-:Y:S01]  /*6c70*/  ISETP.GT.AND P0, PT, R3, 0x8, P0 ;  /* 0x000000080300780c */ /* 0x000fe20000704270 */
[----:B------:R-:W-:Y:S01]  /*6c80*/  @P2 STG.E desc[UR36][R4.64+0x24], R29 ;  /* 0x0000241d04002986 */ /* 0x000fe2000c101924 */
[----:B------:R-:W-:Y:S01]  /*6c90*/  ISETP.GT.AND P2, PT, R0, 0x11, PT ;  /* 0x000000110000780c */ /* 0x000fe20003f44270 */
[-C--:B------:R-:W-:Y:S01]  /*6ca0*/  FMUL R45, R45, R153.reuse ;  /* 0x000000992d2d7220 */ /* 0x080fe20000400000 */
[-C--:B------:R-:W-:Y:S01]  /*6cb0*/  FMUL R47, R47, R153.reuse ;  /* 0x000000992f2f7220 */ /* 0x080fe20000400000 */
[----:B------:R1:W-:Y:S01]  /*6cc0*/  @P1 STG.E desc[UR36][R6.64+0x20], R11 ;  /* 0x0000200b06001986 */ /* 0x0003e2000c101924 */
[----:B------:R-:W-:Y:S01]  /*6cd0*/  ISETP.GT.AND P1, PT, R3, RZ, P2 ;  /* 0x000000ff0300720c */ /* 0x000fe20001724270 */
[-C--:B------:R-:W-:Y:S01]  /*6ce0*/  FMUL R49, R49, R153.reuse ;  /* 0x0000009931317220 */ /* 0x080fe20000400000 */
[----:B------:R-:W-:Y:S01]  /*6cf0*/  ISETP.GT.AND P2, PT, R3, 0x8, P2 ;  /* 0x000000080300780c */ /* 0x000fe20001744270 */
[-C--:B0-----:R-:W-:Y:S01]  /*6d00*/  FMUL R9, R32, R153.reuse ;  /* 0x0000009920097220 */ /* 0x081fe20000400000 */
[----:B------:R-:W-:Y:S01]  /*6d10*/  @P3 STG.E desc[UR36][R6.64+0x24], R31 ;  /* 0x0000241f06003986 */ /* 0x000fe2000c101924 */
[----:B------:R-:W-:Y:S01]  /*6d20*/  ISETP.GT.AND P3, PT, R0, 0x18, PT ;  /* 0x000000180000780c */ /* 0x000fe20003f64270 */
[-C--:B------:R-:W-:Y:S01]  /*6d30*/  FMUL R51, R51, R153.reuse ;  /* 0x0000009933337220 */ /* 0x080fe20000400000 */
[-C--:B------:R-:W-:Y:S01]  /*6d40*/  FMUL R53, R53, R153.reuse ;  /* 0x0000009935357220 */ /* 0x080fe20000400000 */
[----:B------:R0:W-:Y:S01]  /*6d50*/  @P4 STG.E desc[UR36][R4.64+0x40], R9 ;  /* 0x0000400904004986 */ /* 0x0001e2000c101924 */
[----:B------:R-:W-:Y:S01]  /*6d60*/  ISETP.GT.AND P4, PT, R3, RZ, P3 ;  /* 0x000000ff0300720c */ /* 0x000fe20001f84270 */
[-C--:B------:R-:W-:Y:S01]  /*6d70*/  FMUL R55, R55, R153.reuse ;  /* 0x0000009937377220 */ /* 0x080fe20000400000 */
        /* <DEDUP_REMOVED lines=9> */
[-C--:B0-----:R-:W-:Y:S01]  /*6e10*/  FMUL R9, R36, R153.reuse ;  /* 0x0000009924097220 */ /* 0x081fe20000400000 */
[----:B------:R-:W-:Y:S01]  /*6e20*/  @P2 STG.E desc[UR36][R6.64+0x44], R35 ;  /* 0x0000442306002986 */ /* 0x000fe2000c101924 */
[----:B------:R-:W-:Y:S01]  /*6e30*/  ISETP.GT.AND P2, PT, R0, 0x20, PT ;  /* 0x000000200000780c */ /* 0x000fe20003f44270 */
[-C--:B------:R-:W-:Y:S01]  /*6e40*/  FMUL R63, R63, R153.reuse ;  /* 0x000000993f3f7220 */ /* 0x080fe20000400000 */
[C---:B------:R-:W-:Y:S01]  /*6e50*/  ISETP.GT.AND P1, PT, R3.reuse, 0x8, P1 ;  /* 0x000000080300780c */ /* 0x040fe20000f24270 */
[----:B------:R0:W-:Y:S01]  /*6e60*/  @P4 STG.E desc[UR36][R4.64+0x60], R9 ;  /* 0x0000600904004986 */ /* 0x0001e2000c101924 */
[----:B------:R-:W-:Y:S01]  /*6e70*/  ISETP.GT.AND P4, PT, R3, RZ, P2 ;  /* 0x000000ff0300720c */ /* 0x000fe20001784270 */
[-C--:B------:R-:W-:Y:S01]  /*6e80*/  FMUL R65, R65, R153.reuse ;  /* 0x0000009941417220 */ /* 0x080fe20000400000 */
[----:B------:R-:W-:Y:S01]  /*6e90*/  ISETP.GT.AND P2, PT, R3, 0x8, P2 ;  /* 0x000000080300780c */ /* 0x000fe20001744270 */
[-C--:B-1----:R-:W-:Y:S01]  /*6ea0*/  FMUL R11, R38, R153.reuse ;  /* 0x00000099260b7220 */ /* 0x082fe20000400000 */
[-C--:B------:R-:W-:Y:S01]  /*6eb0*/  FMUL R67, R67, R153.reuse ;  /* 0x0000009943437220 */ /* 0x080fe20000400000 */
[----:B------:R-:W-:Y:S01]  /*6ec0*/  @P0 STG.E desc[UR36][R4.64+0x64], R37 ;  /* 0x0000642504000986 */ /* 0x000fe2000c101924 */
[----:B------:R-:W-:Y:S01]  /*6ed0*/  ISETP.GT.AND P0, PT, R0, 0x21, PT ;  /* 0x000000210000780c */ /* 0x000fe20003f04270 */
[-C--:B------:R-:W-:Y:S01]  /*6ee0*/  FMUL R69, R69, R153.reuse ;  /* 0x0000009945457220 */ /* 0x080fe20000400000 */
[-C--:B------:R-:W-:Y:S01]  /*6ef0*/  FMUL R71, R71, R153.reuse ;  /* 0x0000009947477220 */ /* 0x080fe20000400000 */
[----:B------:R1:W-:Y:S01]  /*6f00*/  @P3 STG.E desc[UR36][R6.64+0x60], R11 ;  /* 0x0000600b06003986 */ /* 0x0003e2000c101924 */
[C---:B------:R-:W-:Y:S01]  /*6f10*/  ISETP.GT.AND P3, PT, R3.reuse, RZ, P0 ;  /* 0x000000ff0300720c */ /* 0x040fe20000764270 */
[-C--:B0-----:R-:W-:Y:S01]  /*6f20*/  FMUL R9, R40, R153.reuse ;  /* 0x0000009928097220 */ /* 0x081fe20000400000 */
        /* <DEDUP_REMOVED lines=121> */
[----:B------:R-:W-:-:S02]  /*76c0*/  FMUL R151, R151, R153 ;  /* 0x0000009997977220 */ /* 0x000fc40000400000 */
[----:B------:R1:W-:Y:S01]  /*76d0*/  @P0 STG.E desc[UR36][R6.64+0x140], R11 ;  /* 0x0001400b06000986 */ /* 0x0003e2000c101924 */
[C---:B------:R-:W-:Y:S01]  /*76e0*/  ISETP.GT.AND P0, PT, R3.reuse, RZ, P1 ;  /* 0x000000ff0300720c */ /* 0x040fe20000f04270 */
[----:B0-----:R-:W-:Y:S01]  /*76f0*/  FMUL R9, R68, R153 ;  /* 0x0000009944097220 */ /* 0x001fe20000400000 */
[----:B------:R-:W-:Y:S01]  /*7700*/  ISETP.GT.AND P1, PT, R3, 0x8, P1 ;  /* 0x000000080300780c */ /* 0x000fe20000f24270 */
[----:B------:R-:W-:Y:S01]  /*7710*/  @P2 STG.E desc[UR36][R6.64+0x144], R67 ;  /* 0x0001444306002986 */ /* 0x000fe2000c101924 */
[----:B------:R-:W-:-:S03]  /*7720*/  ISETP.GT.AND P2, PT, R0, 0x60, PT ;  /* 0x000000600000780c */ /* 0x000fc60003f44270 */
[----:B------:R0:W-:Y:S01]  /*7730*/  @P4 STG.E desc[UR36][R4.64+0x160], R9 ;  /* 0x0001600904004986 */ /* 0x0001e2000c101924 */
[C---:B------:R-:W-:Y:S02]  /*7740*/  ISETP.GT.AND P4, PT, R3.reuse, RZ, P2 ;  /* 0x000000ff0300720c */ /* 0x040fe40001784270 */
[----:B------:R-:W-:Y:S01]  /*7750*/  ISETP.GT.AND P2, PT, R3, 0x8, P2 ;  /* 0x000000080300780c */ /* 0x000fe20001744270 */
[----:B-1----:R-:W-:Y:S02]  /*7760*/  FMUL R11, R70, R153 ;  /* 0x00000099460b7220 */ /* 0x002fe40000400000 */
[----:B------:R-:W-:Y:S01]  /*7770*/  @P0 STG.E desc[UR36][R4.64+0x164], R69 ;  /* 0x0001644504000986 */ /* 0x000fe2000c101924 */
[----:B------:R-:W-:-:S03]  /*7780*/  ISETP.GT.AND P0, PT, R0, 0x61, PT ;  /* 0x000000610000780c */ /* 0x000fc60003f04270 */
        /* <DEDUP_REMOVED lines=223> */
[----:B------:R-:W-:Y:S01]  /*8580*/  ISETP.GT.AND P4, PT, R0, 0xf8, PT ;  /* 0x000000f80000780c */ /* 0x000fe20003f84270 */
[----:B-1----:R-:W-:-:S04]  /*8590*/  FMUL R11, R146, R153 ;  /* 0x00000099920b7220 */ /* 0x002fc80000400000 */
[----:B------:R-:W-:Y:S01]  /*85a0*/  @P1 STG.E desc[UR36][R4.64+0x3c4], R145 ;  /* 0x0003c49104001986 */ /* 0x000fe2000c101924 */
[C---:B------:R-:W-:Y:S01]  /*85b0*/  ISETP.GT.AND P1, PT, R3.reuse, RZ, P4 ;  /* 0x000000ff0300720c */ /* 0x040fe20002724270 */
[----:B------:R-:W-:Y:S01]  /*85c0*/  @P2 IMAD.MOV.U32 R2, RZ, RZ, R6 ;  /* 0x000000ffff022224 */ /* 0x000fe200078e0006 */
[C---:B------:R-:W-:Y:S01]  /*85d0*/  ISETP.GT.AND P4, PT, R3.reuse, 0x8, P4 ;  /* 0x000000080300780c */ /* 0x040fe20002784270 */
[----:B------:R-:W-:Y:S01]  /*85e0*/  @P0 STG.E desc[UR36][R6.64+0x3c0], R11 ;  /* 0x0003c00b06000986 */ /* 0x000fe2000c101924 */
[C---:B------:R-:W-:Y:S01]  /*85f0*/  ISETP.GT.AND P0, PT, R3.reuse, RZ, P3 ;  /* 0x000000ff0300720c */ /* 0x040fe20001f04270 */
[----:B0-----:R-:W-:Y:S01]  /*8600*/  FMUL R9, R148, R153 ;  /* 0x0000009994097220 */ /* 0x001fe20000400000 */
[----:B------:R-:W-:Y:S01]  /*8610*/  ISETP.GT.AND P3, PT, R3, 0x8, P3 ;  /* 0x000000080300780c */ /* 0x000fe20001f64270 */
[----:B------:R-:W-:-:S05]  /*8620*/  @P2 IMAD.MOV.U32 R3, RZ, RZ, R7 ;  /* 0x000000ffff032224 */ /* 0x000fca00078e0007 */
[----:B------:R0:W-:Y:S02]  /*8630*/  @P2 STG.E desc[UR36][R2.64+0x3c4], R147 ;  /* 0x0003c49302002986 */ /* 0x0001e4000c101924 */
[----:B0-----:R-:W-:Y:S02]  /*8640*/  @P1 IMAD.MOV.U32 R2, RZ, RZ, R4 ;  /* 0x000000ffff021224 */ /* 0x001fe400078e0004 */
[----:B------:R-:W-:-:S05]  /*8650*/  @P1 IMAD.MOV.U32 R3, RZ, RZ, R5 ;  /* 0x000000ffff031224 */ /* 0x000fca00078e0005 */
[----:B------:R0:W-:Y:S04]  /*8660*/  @P1 STG.E desc[UR36][R2.64+0x3e0], R9 ;  /* 0x0003e00902001986 */ /* 0x0001e8000c101924 */
[----:B------:R1:W-:Y:S01]  /*8670*/  @P0 STG.E desc[UR36][R4.64+0x3e4], R149 ;  /* 0x0003e49504000986 */ /* 0x0003e2000c101924 */
[----:B0-----:R-:W-:Y:S02]  /*8680*/  @P4 IMAD.MOV.U32 R2, RZ, RZ, R6 ;  /* 0x000000ffff024224 */ /* 0x001fe400078e0006 */
[----:B------:R-:W-:-:S05]  /*8690*/  @P4 IMAD.MOV.U32 R3, RZ, RZ, R7 ;  /* 0x000000ffff034224 */ /* 0x000fca00078e0007 */
[----:B------:R1:W-:Y:S04]  /*86a0*/  @P4 STG.E desc[UR36][R2.64+0x3e0], R13 ;  /* 0x0003e00d02004986 */ /* 0x0003e8000c101924 */
[----:B------:R1:W-:Y:S02]  /*86b0*/  @P3 STG.E desc[UR36][R6.64+0x3e4], R151 ;  /* 0x0003e49706003986 */ /* 0x0003e4000c101924 */
.L_x_290:
[----:B------:R-:W-:Y:S05]  /*86c0*/  BSYNC B0 ;  /* 0x0000000000007941 */ /* 0x000fea0003800000 */
.L_x_36:
[----:B01----:R-:W2:Y:S01]  /*86d0*/  LDL.64 R2, [R1] ;  /* 0x0000000001027983 */ /* 0x003ea20000100a00 */
[----:B------:R-:W-:Y:S01]  /*86e0*/  ULDC.64 UR4, c[0x0][0x650] ;  /* 0x0001940000047ab9 */ /* 0x000fe20000000a00 */
[----:B------:R0:W-:Y:S01]  /*86f0*/  SYNCS.ARRIVE.TRANS64.A1T0 RZ, [R162+UR45], RZ ;  /* 0x000000ffa2ff79a7 */ /* 0x0001e2000810002d */
[----:B------:R-:W-:Y:S01]  /*8700*/  PRMT R0, RZ, 0x7610, R0 ;  /* 0x00007610ff007816 */ /* 0x000fe20000000000 */
[----:B------:R-:W-:Y:S02]  /*8710*/  IMAD.MOV.U32 R19, RZ, RZ, -0x1 ;  /* 0xffffffffff137424 */ /* 0x000fe400078e00ff */
[----:B------:R-:W-:Y:S01]  /*8720*/  IMAD.MOV.U32 R22, RZ, RZ, -0x1 ;  /* 0xffffffffff167424 */ /* 0x000fe200078e00ff */
[----:B--2---:R-:W-:-:S04]  /*8730*/  LEA R18, P0, R2, R18, 0x1 ;  /* 0x0000001202127211 */ /* 0x004fc800078008ff */
[----:B------:R-:W-:Y:S01]  /*8740*/  LEA.HI.X R17, R2, R17, R23, 0x1, P0 ;  /* 0x0000001102117211 */ /* 0x000fe200000f0c17 */
[----:B------:R-:W-:Y:S01]  /*8750*/  IMAD.MOV.U32 R2, RZ, RZ, -0x1 ;  /* 0xffffffffff027424 */ /* 0x000fe200078e00ff */
[----:B------:R-:W-:-:S04]  /*8760*/  ISETP.GE.U32.AND P0, PT, R18, UR4, PT ;  /* 0x0000000412007c0c */ /* 0x000fc8000bf06070 */
[----:B------:R-:W-:-:S13]  /*8770*/  ISETP.GE.U32.AND.EX P0, PT, R17, UR5, PT, P0 ;  /* 0x0000000511007c0c */ /* 0x000fda000bf06100 */
[----:B0-----:R-:W-:Y:S05]  /*8780*/  @P0 BRA `(.L_x_291) ;  /* 0x0000000400700947 */ /* 0x001fea0003800000 */
[----:B----4-:R-:W0:Y:S01]  /*8790*/  S2R R10, SR_CTAID.X ;  /* 0x00000000000a7919 */ /* 0x010e220000002500 */
[----:B---3--:R-:W1:Y:S01]  /*87a0*/  LDC.64 R8, c[0x0][0x628] ;  /* 0x00018a00ff087b82 */ /* 0x008e620000000a00 */
[----:B------:R-:W-:Y:S01]  /*87b0*/  ULDC UR4, c[0x0][0x150] ;  /* 0x0000540000047ab9 */ /* 0x000fe20000000800 */
[----:B------:R-:W-:Y:S01]  /*87c0*/  IMAD.MOV.U32 R6, RZ, RZ, R18 ;  /* 0x000000ffff067224 */ /* 0x000fe200078e0012 */
[----:B------:R-:W2:Y:S01]  /*87d0*/  S2R R20, SR_CTAID.Y ;  /* 0x0000000000147919 */ /* 0x000ea20000002600 */
[----:B------:R-:W-:-:S04]  /*87e0*/  IMAD.MOV.U32 R7, RZ, RZ, R17 ;  /* 0x000000ffff077224 */ /* 0x000fc800078e0011 */
[----:B------:R-:W3:Y:S08]  /*87f0*/  LDC R15, c[0x0][0x144] ;  /* 0x00005100ff0f7b82 */ /* 0x000ef00000000800 */
[----:B------:R-:W4:Y:S08]  /*8800*/  LDC R0, c[0x0][0x630] ;  /* 0x00018c00ff007b82 */ /* 0x000f300000000800 */
[----:B------:R-:W2:Y:S01]  /*8810*/  LDC.64 R12, c[0x0][0x620] ;  /* 0x00018800ff0c7b82 */ /* 0x000ea20000000a00 */
[----:B-1----:R-:W-:-:S04]  /*8820*/  ISETP.NE.U32.AND P0, PT, R8, RZ, PT ;  /* 0x000000ff0800720c */ /* 0x002fc80003f05070 */
[----:B------:R-:W-:Y:S02]  /*8830*/  ISETP.NE.AND.EX P0, PT, R9, RZ, PT, P0 ;  /* 0x000000ff0900720c */ /* 0x000fe40003f05300 */
[----:B0-----:R-:W-:-:S05]  /*8840*/  I2FP.F32.U32 R2, R10 ;  /* 0x0000000a00027245 */ /* 0x001fca0000201000 */
[----:B------:R-:W-:-:S04]  /*8850*/  FMUL R2, R2, UR4 ;  /* 0x0000000402027c20 */ /* 0x000fc80008400000 */
[----:B------:R0:W1:Y:S02]  /*8860*/  F2I.U32.TRUNC.NTZ R14, R2 ;  /* 0x00000002000e7305 */ /* 0x000064000020f000 */
[----:B---34-:R-:W-:Y:S05]  /*8870*/  @!P0 BRA `(.L_x_292) ;  /* 0x0000000000288947 */ /* 0x018fea0003800000 */
[----:B------:R-:W3:Y:S02]  /*8880*/  LDC R3, c[0x0][0x634] ;  /* 0x00018d00ff037b82 */ /* 0x000ee40000000800 */
[----:B---3--:R-:W-:-:S05]  /*8890*/  IADD3 R7, P0, R18, R3, RZ ;  /* 0x0000000312077210 */ /* 0x008fca0007f1e0ff */
[----:B------:R-:W-:-:S04]  /*88a0*/  IMAD.X R11, RZ, RZ, R17, P0 ;  /* 0x000000ffff0b7224 */ /* 0x000fc800000e0611 */
[----:B0-----:R-:W-:-:S04]  /*88b0*/  IMAD.WIDE.U32 R2, R11, R8, RZ ;  /* 0x000000080b027225 */ /* 0x001fc800078e00ff */
[----:B------:R-:W-:-:S04]  /*88c0*/  IMAD.WIDE.U32 R4, P0, R7, R9, R2 ;  /* 0x0000000907047225 */ /* 0x000fc80007800002 */
[----:B------:R-:W-:-:S04]  /*88d0*/  IMAD.WIDE.U32 R2, R7, R8, RZ ;  /* 0x0000000807027225 */ /* 0x000fc800078e00ff */
[----:B------:R-:W-:Y:S01]  /*88e0*/  IMAD.X R7, RZ, RZ, RZ, P0 ;  /* 0x000000ffff077224 */ /* 0x000fe200000e06ff */
[----:B------:R-:W-:Y:S01]  /*88f0*/  IADD3 RZ, P0, R3, R4, RZ ;  /* 0x0000000403ff7210 */ /* 0x000fe20007f1e0ff */
[----:B------:R-:W-:-:S04]  /*8900*/  IMAD.MOV.U32 R6, RZ, RZ, R5 ;  /* 0x000000ffff067224 */ /* 0x000fc800078e0005 */
[----:B------:R-:W-:-:S08]  /*8910*/  IMAD.WIDE.U32.X R6, R11, R9, R6, P0 ;  /* 0x000000090b067225 */ /* 0x000fd000000e0406 */
.L_x_292:
[----:B------:R-:W3:Y:S01]  /*8920*/  LDC.64 R26, c[0x0][0x640] ;  /* 0x00019000ff1a7b82 */ /* 0x000ee20000000a00 */
[-C--:B------:R-:W-:Y:S01]  /*8930*/  SHF.R.U64 R11, R6, R0.reuse, R7 ;  /* 0x00000000060b7219 */ /* 0x080fe20000001207 */
[----:B------:R-:W-:Y:S01]  /*8940*/  IMAD.MOV.U32 R19, RZ, RZ, R17 ;  /* 0x000000ffff137224 */ /* 0x000fe200078e0011 */
[----:B------:R-:W-:Y:S01]  /*8950*/  SHF.R.U32.HI R0, RZ, R0, R7 ;  /* 0x00000000ff007219 */ /* 0x000fe20000011607 */
[----:B-1----:R-:W-:Y:S01]  /*8960*/  IMAD.MOV R14, RZ, RZ, -R14 ;  /* 0x000000ffff0e7224 */ /* 0x002fe200078e0a0e */
[----:B------:R-:W-:Y:S01]  /*8970*/  IADD3 R5, P0, RZ, -R11, RZ ;  /* 0x8000000bff057210 */ /* 0x000fe20007f1e0ff */
[----:B------:R-:W-:Y:S01]  /*8980*/  ULDC UR4, c[0x0][0x154] ;  /* 0x0000550000047ab9 */ /* 0x000fe20000000800 */
[----:B------:R-:W-:Y:S01]  /*8990*/  IMAD.MOV.U32 R7, RZ, RZ, 0x1 ;  /* 0x00000001ff077424 */ /* 0x000fe200078e00ff */
[----:B------:R-:W1:Y:S01]  /*89a0*/  LDC R4, c[0x0][0x618] ;  /* 0x00018600ff047b82 */ /* 0x000e620000000800 */
[----:B------:R-:W-:Y:S02]  /*89b0*/  IMAD R22, R15, R14, R10 ;  /* 0x0000000e0f167224 */ /* 0x000fe400078e020a */
[----:B------:R-:W-:-:S04]  /*89c0*/  IMAD.X R3, RZ, RZ, ~R0, P0 ;  /* 0x000000ffff037224 */ /* 0x000fc800000e0e00 */
[-C--:B--2---:R-:W-:Y:S01]  /*89d0*/  IMAD R0, R3, R12.reuse, RZ ;  /* 0x0000000c03007224 */ /* 0x084fe200078e02ff */
[----:B------:R-:W2:Y:S01]  /*89e0*/  LDC R6, c[0x0][0x608] ;  /* 0x00018200ff067b82 */ /* 0x000ea20000000800 */
[----:B0-----:R-:W-:-:S04]  /*89f0*/  IMAD.WIDE.U32 R2, R5, R12, R18 ;  /* 0x0000000c05027225 */ /* 0x001fc800078e0012 */
[----:B------:R-:W-:Y:S01]  /*8a00*/  IMAD R5, R5, R13, R0 ;  /* 0x0000000d05057224 */ /* 0x000fe200078e0200 */
[----:B------:R-:W-:Y:S02]  /*8a10*/  I2FP.F32.U32 R0, R20 ;  /* 0x0000001400007245 */ /* 0x000fe40000201000 */
[----:B------:R-:W0:Y:S01]  /*8a20*/  LDC R24, c[0x0][0x658] ;  /* 0x00019600ff187b82 */ /* 0x000e220000000800 */
[----:B------:R-:W-:Y:S01]  /*8a30*/  IMAD.IADD R3, R3, 0x1, R5 ;  /* 0x0000000103037824 */ /* 0x000fe200078e0205 */
[----:B---3--:R-:W-:Y:S01]  /*8a40*/  ISETP.NE.U32.AND P0, PT, R26, RZ, PT ;  /* 0x000000ff1a00720c */ /* 0x008fe20003f05070 */
[----:B------:R-:W-:Y:S01]  /*8a50*/  FMUL R0, R0, UR4 ;  /* 0x0000000400007c20 */ /* 0x000fe20008400000 */
[----:B------:R-:W-:Y:S02]  /*8a60*/  IMAD.MOV.U32 R5, RZ, RZ, -0x1 ;  /* 0xffffffffff057424 */ /* 0x000fe400078e00ff */
[----:B------:R-:W-:Y:S01]  /*8a70*/  ISETP.NE.AND.EX P0, PT, R27, RZ, PT, P0 ;  /* 0x000000ff1b00720c */ /* 0x000fe20003f05300 */
[----:B------:R3:W4:Y:S01]  /*8a80*/  F2I.U32.TRUNC.NTZ R12, R0 ;  /* 0x00000000000c7305 */ /* 0x000722000020f000 */
[----:B------:R-:W3:Y:S01]  /*8a90*/  LDC R15, c[0x0][0x148] ;  /* 0x00005200ff0f7b82 */ /* 0x000ee20000000800 */
[----:B-1----:R-:W-:-:S02]  /*8aa0*/  SHF.R.U64 R10, R2, R4, R3 ;  /* 0x00000004020a7219 */ /* 0x002fc40000001203 */
[----:B------:R-:W-:-:S05]  /*8ab0*/  SHF.R.U32.HI R3, RZ, R4, R3 ;  /* 0x00000004ff037219 */ /* 0x000fca0000011603 */
[----:B------:R-:W1:Y:S01]  /*8ac0*/  LDC R14, c[0x0][0x600] ;  /* 0x00018000ff0e7b82 */ /* 0x000e620000000800 */
[-CC-:B--2---:R-:W-:Y:S02]  /*8ad0*/  SHF.R.U64 R8, R10, R6.reuse, R3.reuse ;  /* 0x000000060a087219 */ /* 0x184fe40000001203 */
[----:B------:R-:W-:-:S05]  /*8ae0*/  SHF.R.U32.HI R3, RZ, R6, R3 ;  /* 0x00000006ff037219 */ /* 0x000fca0000011603 */
[----:B------:R-:W2:Y:S01]  /*8af0*/  LDC R21, c[0x0][0x648] ;  /* 0x00019200ff157b82 */ /* 0x000ea20000000800 */
[-CC-:B0-----:R-:W-:Y:S02]  /*8b00*/  SHF.R.U64 R13, R8, R24.reuse, R3.reuse ;  /* 0x00000018080d7219 */ /* 0x181fe40000001203 */
[-C--:B------:R-:W-:Y:S02]  /*8b10*/  SHF.L.U32 R5, R5, R24.reuse, RZ ;  /* 0x0000001805057219 */ /* 0x080fe400000006ff */
[-C--:B------:R-:W-:Y:S01]  /*8b20*/  SHF.R.U32.HI R3, RZ, R24.reuse, R3 ;  /* 0x00000018ff037219 */ /* 0x080fe20000011603 */
[----:B------:R-:W-:Y:S01]  /*8b30*/  IMAD.MOV.U32 R2, RZ, RZ, R13 ;  /* 0x000000ffff027224 */ /* 0x000fe200078e000d */
[----:B------:R-:W-:Y:S01]  /*8b40*/  SHF.L.U32 R24, R7, R24, RZ ;  /* 0x0000001807187219 */ /* 0x000fe200000006ff */
[----:B------:R-:W0:Y:S01]  /*8b50*/  LDC R25, c[0x0][0x638] ;  /* 0x00018e00ff197b82 */ /* 0x000e220000000800 */
[----:B------:R-:W-:-:S07]  /*8b60*/  LOP3.LUT R19, RZ, R5, RZ, 0x33, !PT ;  /* 0x00000005ff137212 */ /* 0x000fce00078e33ff */
[----:B------:R-:W0:Y:S01]  /*8b70*/  LDC R28, c[0x0][0x610] ;  /* 0x00018400ff1c7b82 */ /* 0x000e220000000800 */
[----:B----4-:R-:W-:Y:S05]  /*8b80*/  @!P0 BRA `(.L_x_293) ;  /* 0x0000000000288947 */ /* 0x010fea0003800000 */
[----:B---3--:R-:W3:Y:S02]  /*8b90*/  LDC R0, c[0x0][0x64c] ;  /* 0x00019300ff007b82 */ /* 0x008ee40000000800 */
[----:B---3--:R-:W-:-:S05]  /*8ba0*/  IADD3 R7, P0, R13, R0, RZ ;  /* 0x000000000d077210 */ /* 0x008fca0007f1e0ff */
        /* <DEDUP_REMOVED lines=8> */
.L_x_293:
[----:B------:R-:W4:Y:S01]  /*8c30*/  LDC R4, c[0x0][0x65c] ;  /* 0x00019700ff047b82 */ /* 0x000f220000000800 */
[----:B--23--:R-:W-:Y:S01]  /*8c40*/  SHF.R.U64 R0, R2, R21, R3 ;  /* 0x0000001502007219 */ /* 0x00cfe20000001203 */
[----:B-1----:R-:W-:Y:S01]  /*8c50*/  VIADD R3, R14, 0xffffffff ;  /* 0xffffffff0e037836 */ /* 0x002fe20000000000 */
[----:B------:R-:W-:Y:S01]  /*8c60*/  LOP3.LUT R19, R8, R19, RZ, 0xc0, !PT ;  /* 0x0000001308137212 */ /* 0x000fe200078ec0ff */
[----:B------:R-:W-:Y:S02]  /*8c70*/  IMAD.MOV R12, RZ, RZ, -R12 ;  /* 0x000000ffff0c7224 */ /* 0x000fe400078e0a0c */
[----:B------:R-:W-:Y:S01]  /*8c80*/  IMAD.MOV R2, RZ, RZ, -R0 ;  /* 0x000000ffff027224 */ /* 0x000fe200078e0a00 */
[----:B------:R-:W-:Y:S01]  /*8c90*/  LOP3.LUT R3, R10, R3, RZ, 0xc0, !PT ;  /* 0x000000030a037212 */ /* 0x000fe200078ec0ff */
[----:B------:R-:W-:Y:S02]  /*8ca0*/  IMAD R19, R24, R0, R19 ;  /* 0x0000000018137224 */ /* 0x000fe400078e0213 */
[----:B0-----:R-:W-:-:S04]  /*8cb0*/  IMAD R0, R2, R25, R13 ;  /* 0x0000001902007224 */ /* 0x001fc800078e020d */
[----:B------:R-:W-:Y:S01]  /*8cc0*/  IMAD R2, R0, R14, R3 ;  /* 0x0000000e00027224 */ /* 0x000fe200078e0203 */
[----:B----4-:R-:W-:Y:S01]  /*8cd0*/  ISETP.NE.AND P0, PT, R4, 0x1, PT ;  /* 0x000000010400780c */ /* 0x010fe20003f05270 */
[----:B------:R-:W-:-:S05]  /*8ce0*/  IMAD.MOV.U32 R4, RZ, RZ, 0x1 ;  /* 0x00000001ff047424 */ /* 0x000fca00078e00ff */
[----:B------:R-:W-:-:S07]  /*8cf0*/  PRMT R0, R4, 0x7610, R0 ;  /* 0x0000761004007816 */ /* 0x000fce0000000000 */
[----:B------:R-:W-:-:S04]  /*8d00*/  @P0 IMAD R22, R15, R12, R20 ;  /* 0x0000000c0f160224 */ /* 0x000fc800078e0214 */
[----:B------:R-:W-:-:S05]  /*8d10*/  IMAD R19, R19, R28, R22 ;  /* 0x0000001c13137224 */ /* 0x000fca00078e0216 */
[----:B------:R-:W-:Y:S02]  /*8d20*/  SEL R22, R2, R19, !P0 ;  /* 0x0000001302167207 */ /* 0x000fe40004000000 */
[----:B------:R-:W-:Y:S01]  /*8d30*/  SEL R19, R19, R2, !P0 ;  /* 0x0000000213137207 */ /* 0x000fe20004000000 */
[----:B------:R-:W-:-:S07]  /*8d40*/  IMAD.MOV.U32 R2, RZ, RZ, R11 ;  /* 0x000000ffff027224 */ /* 0x000fce00078e000b */
.L_x_291:
[----:B------:R-:W-:Y:S02]  /*8d50*/  LOP3.LUT P0, RZ, R0, 0xff, RZ, 0xc0, !PT ;  /* 0x000000ff00ff7812 */ /* 0x000fe4000780c0ff */
[----:B------:R-:W-:-:S11]  /*8d60*/  LOP3.LUT R173, R173, 0x1, RZ, 0x3c, !PT ;  /* 0x00000001adad7812 */ /* 0x000fd600078e3cff */
[----:B------:R-:W-:Y:S05]  /*8d70*/  @P0 BRA `(.L_x_294) ;  /* 0xffffff8800300947 */ /* 0x000fea000383ffff */
[----:B------:R-:W-:Y:S05]  /*8d80*/  EXIT ;  /* 0x000000000000794d */ /* 0x000fea0003800000 */
.L_x_17:
[----:B------:R-:W-:-:S08]  /*8d90*/  ISETP.NE.AND P0, PT, R5, RZ, PT ;  /* 0x000000ff0500720c */ /* 0x000fd00003f05270 */
[----:B0-2---:R-:W0:-:S00]  /*8da0*/  USETMAXREG.DEALLOC.CTAPOOL 0x28 ;  /* 0x00000028000079c8 */ /* 0x005e0000080e0500 */
[----:B------:R-:W-:Y:S05]  /*8db0*/  @P0 EXIT ;  /* 0x000000000000094d */ /* 0x000fea0003800000 */
[----:B0-----:R-:W-:Y:S01]  /*8dc0*/  LOP3.LUT P0, RZ, R8, 0xff, RZ, 0xc0, !PT ;  /* 0x000000ff08ff7812 */ /* 0x001fe2000780c0ff */
[----:B------:R-:W-:Y:S02]  /*8dd0*/  IMAD.MOV.U32 R0, RZ, RZ, 0x1 ;  /* 0x00000001ff007424 */ /* 0x000fe400078e00ff */
[----:B------:R-:W-:-:S10]  /*8de0*/  IMAD.MOV.U32 R8, RZ, RZ, RZ ;  /* 0x000000ffff087224 */ /* 0x000fd400078e00ff */
[----:B------:R-:W-:Y:S05]  /*8df0*/  @!P0 BRA `(.L_x_295) ;  /* 0x0000000c00388947 */ /* 0x000fea0003800000 */
[----:B------:R-:W0:Y:S01]  /*8e00*/  S2UR UR8, SR_CgaCtaId ;  /* 0x00000000000879c3 */ /* 0x000e220000008800 */
[----:B------:R-:W-:Y:S01]  /*8e10*/  LOP3.LUT P0, RZ, R4, 0x1f, RZ, 0xc0, !PT ;  /* 0x0000001f04ff7812 */ /* 0x000fe2000780c0ff */
[----:B------:R-:W-:Y:S01]  /*8e20*/  ULDC UR5, c[0x0][0x658] ;  /* 0x0001960000057ab9 */ /* 0x000fe20000000800 */
[----:B------:R-:W-:Y:S01]  /*8e30*/  UMOV UR6, 0xffffffff ;  /* 0xffffffff00067882 */ /* 0x000fe20000000000 */
[----:B------:R-:W-:Y:S01]  /*8e40*/  BSSY B0, `(.L_x_295) ;  /* 0x00000c9000007945 */ /* 0x000fe20003800000 */
[----:B------:R-:W-:Y:S01]  /*8e50*/  USHF.L.U32 UR6, UR6, UR5, URZ ;  /* 0x0000000506067299 */ /* 0x000fe2000800063f */
[C---:B------:R-:W-:Y:S01]  /*8e60*/  ISETP.NE.AND P2, PT, R3.reuse, RZ, PT ;  /* 0x000000ff0300720c */ /* 0x040fe20003f45270 */
[----:B------:R-:W-:Y:S01]  /*8e70*/  IMAD.MOV.U32 R9, RZ, RZ, 0x1 ;  /* 0x00000001ff097424 */ /* 0x000fe200078e00ff */
[----:B------:R-:W-:Y:S01]  /*8e80*/  ISETP.NE.OR P0, PT, R3, RZ, !P0 ;  /* 0x000000ff0300720c */ /* 0x000fe20004705670 */
[----:B------:R-:W-:Y:S01]  /*8e90*/  IMAD.MOV.U32 R0, RZ, RZ, 0x1 ;  /* 0x00000001ff007424 */ /* 0x000fe200078e00ff */
[----:B------:R-:W-:Y:S01]  /*8ea0*/  LOP3.LUT R6, R16, 0x2, RZ, 0xfc, !PT ;  /* 0x0000000210067812 */ /* 0x000fe200078efcff */
[----:B------:R-:W-:Y:S01]  /*8eb0*/  IMAD.MOV.U32 R8, RZ, RZ, RZ ;  /* 0x000000ffff087224 */ /* 0x000fe200078e00ff */
[----:B------:R-:W-:Y:S01]  /*8ec0*/  ULDC UR4, c[0x0][0x600] ;  /* 0x0001800000047ab9 */ /* 0x000fe20000000800 */
[----:B------:R-:W-:Y:S01]  /*8ed0*/  UMOV UR7, 0x1 ;  /* 0x0000000100077882 */ /* 0x000fe20000000000 */
[----:B------:R-:W-:-:S02]  /*8ee0*/  UIADD3 UR22, UR40, 0x1, URZ ;  /* 0x0000000128167890 */ /* 0x000fc4000fffe03f */
[----:B------:R-:W-:Y:S02]  /*8ef0*/  UIADD3 UR15, UR4, -0x1, URZ ;  /* 0xffffffff040f7890 */ /* 0x000fe4000fffe03f */
[----:B------:R-:W-:Y:S02]  /*8f00*/  USHF.L.U32 UR17, UR7, UR5, URZ ;  /* 0x0000000507117299 */ /* 0x000fe4000800063f */
[----:B------:R-:W-:Y:S01]  /*8f10*/  ULOP3.LUT UR16, URZ, UR6, URZ, 0x33, !UPT ;  /* 0x000000063f107292 */ /* 0x000fe2000f8e333f */
[----:B------:R-:W-:Y:S01]  /*8f20*/  ULDC.64 UR20, c[0x0][0x198] ;  /* 0x0000660000147ab9 */ /* 0x000fe20000000a00 */
[----:B0-----:R-:W-:-:S10]  /*8f30*/  IMAD.U32 R7, RZ, RZ, UR8 ;  /* 0x00000008ff077e24 */ /* 0x001fd4000f8e00ff */
.L_x_307:
[----:B------:R-:W-:-:S03]  /*8f40*/  UMOV UR4, 0xffffffff ;  /* 0xffffffff00047882 */ /* 0x000fc60000000000 */
[----:B------:R-:W-:Y:S05]  /*8f50*/  BRA.DIV UR4, `(.L_x_296) ;  /* 0x0000001204187947 */ /* 0x000fea000b800000 */
[----:B------:R-:W-:-:S13]  /*8f60*/  ELECT P6, URZ, PT ;  /* 0x00000000003f782f */ /* 0x000fda00038c0000 */
.L_x_321:
[----:B------:R-:W0:Y:S01]  /*8f70*/  LDC R3, c[0x0][0x28c] ;  /* 0x0000a300ff037b82 */ /* 0x000e220000000800 */
[----:B------:R-:W-:Y:S01]  /*8f80*/  BSSY B1, `(.L_x_297) ;  /* 0x000003c000017945 */ /* 0x000fe20003800000 */
[----:B0-----:R-:W-:-:S13]  /*8f90*/  ISETP.LT.OR P6, PT, R3, 0x1, !P6 ;  /* 0x000000010300780c */ /* 0x001fda00077c1670 */
[----:B------:R-:W-:Y:S05]  /*8fa0*/  @P6 BRA `(.L_x_298) ;  /* 0x0000000000e46947 */ /* 0x000fea0003800000 */
[----:B------:R-:W-:Y:S02]  /*8fb0*/  IMAD R7, R19, 0x4, R7 ;  /* 0x0000000413077824 */ /* 0x000fe400078e0207 */
[----:B------:R-:W-:Y:S02]  /*8fc0*/  IMAD.SHL.U32 R22, R22, 0x100, RZ ;  /* 0x0000010016167824 */ /* 0x000fe400078e00ff */
[----:B------:R-:W-:Y:S02]  /*8fd0*/  IMAD.MOV.U32 R14, RZ, RZ, RZ ;  /* 0x000000ffff0e7224 */ /* 0x000fe400078e00ff */
[----:B------:R-:W-:Y:S02]  /*8fe0*/  IMAD.U32 R15, RZ, RZ, UR22 ;  /* 0x00000016ff0f7e24 */ /* 0x000fe4000f8e00ff */
[----:B------:R-:W-:Y:S02]  /*8ff0*/  IMAD.MOV.U32 R3, RZ, RZ, R0 ;  /* 0x000000ffff037224 */ /* 0x000fe400078e0000 */
[----:B------:R-:W-:-:S02]  /*9000*/  IMAD.MOV.U32 R4, RZ, RZ, R8 ;  /* 0x000000ffff047224 */ /* 0x000fc400078e0008 */
[----:B------:R-:W-:-:S07]  /*9010*/  IMAD.SHL.U32 R11, R7, 0x10, RZ ;  /* 0x00000010070b7824 */ /* 0x000fce00078e00ff */
.L_x_302:
[----:B------:R-:W0:Y:S01]  /*9020*/  S2UR UR4, SR_CgaCtaId ;  /* 0x00000000000479c3 */ /* 0x000e220000008800 */
[----:B------:R-:W-:Y:S02]  /*9030*/  MOV R10, 0x400 ;  /* 0x00000400000a7802 */ /* 0x000fe40000000f00 */
[----:B------:R-:W-:Y:S01]  /*9040*/  SHF.L.U32 R5, R3, 0x1f, RZ ;  /* 0x0000001f03057819 */ /* 0x000fe200000006ff */
[----:B0-----:R-:W-:-:S05]  /*9050*/  IMAD.U32 R7, RZ, RZ, UR4 ;  /* 0x00000004ff077e24 */ /* 0x001fca000f8e00ff */
[----:B------:R-:W-:Y:S02]  /*9060*/  LEA R13, R7, R10, 0x18 ;  /* 0x0000000a070d7211 */ /* 0x000fe400078ec0ff */
[----:B------:R-:W0:Y:S03]  /*9070*/  @!P2 LDC R10, c[0x0][0x500] ;  /* 0x00014000ff0aab82 */ /* 0x000e260000000800 */
[----:B------:R-:W-:-:S04]  /*9080*/  IMAD R12, R4, 0x8, R13 ;  /* 0x00000008040c7824 */ /* 0x000fc800078e020d */
[----:B------:R-:W1:Y:S02]  /*9090*/  SYNCS.PHASECHK.TRANS64.TRYWAIT P1, [R12+URZ+0x28], R5 ;  /* 0x000028050c0075a7 */ /* 0x000e64000802017f */
[----:B-1----:R-:W-:Y:S05]  /*90a0*/  @!P1 BRA `(.L_x_299) ;  /* 0x0000000c00e49947 */ /* 0x002fea0003800000 */
.L_x_322:
[----:B-1----:R-:W-:Y:S01]  /*90b0*/  PRMT R5, R6, 0x9910, RZ ;  /* 0x0000991006057816 */ /* 0x002fe200000000ff */
[----:B0-----:R0:W-:Y:S03]  /*90c0*/  @!P2 SYNCS.ARRIVE.TRANS64 RZ, [R12+URZ], R10 ;  /* 0x0000000a0cffa9a7 */ /* 0x0011e6000800003f */
[----:B------:R-:W-:-:S13]  /*90d0*/  ISETP.NE.AND P1, PT, R5, 0x2, PT ;  /* 0x000000020500780c */ /* 0x000fda0003f25270 */
[----:B0-----:R-:W-:Y:S05]  /*90e0*/  @P1 BRA `(.L_x_300) ;  /* 0x0000000000041947 */ /* 0x001fea0003800000 */
[----:B------:R-:W-:Y:S01]  /*90f0*/  BPT.TRAP 0x1 ;  /* 0x000000040000795c */ /* 0x000fe20000300000 */
.L_x_300:
[----:B------:R-:W-:Y:S05]  /*9100*/  @P0 BRA `(.L_x_301) ;  /* 0x0000000000040947 */ /* 0x000fea0003800000 */
[----:B------:R-:W-:Y:S01]  /*9110*/  BPT.TRAP 0x1 ;  /* 0x000000040000795c */ /* 0x000fe20000300000 */
.L_x_301:
[----:B------:R-:W-:Y:S01]  /*9120*/  IMAD R5, R4, 0x4, R7 ;  /* 0x0000000404057824 */ /* 0x000fe200078e0207 */
[----:B------:R-:W-:Y:S01]  /*9130*/  R2UR UR9, R12 ;  /* 0x000000000c0972ca */ /* 0x000fe200000e0000 */
[----:B------:R-:W-:Y:S01]  /*9140*/  VIADD R15, R15, 0xffffffff ;  /* 0xffffffff0f0f7836 */ /* 0x000fe20000000000 */
[----:B------:R-:W-:Y:S01]  /*9150*/  UIADD3 UR4, UP0, UR20, 0xf0, URZ ;  /* 0x000000f014047890 */ /* 0x000fe2000ff1e03f */
[----:B------:R-:W-:Y:S01]  /*9160*/  IMAD.SHL.U32 R5, R5, 0x200, RZ ;  /* 0x0000020005057824 */ /* 0x000fe200078e00ff */
[----:B------:R-:W-:Y:S01]  /*9170*/  R2UR UR11, R11 ;  /* 0x000000000b0b72ca */ /* 0x000fe200000e0000 */
[----:B------:R-:W-:Y:S01]  /*9180*/  UIADD3 UR24, UP1, UR20, 0x1f0, URZ ;  /* 0x000001f014187890 */ /* 0x000fe2000ff3e03f */
[----:B------:R-:W-:Y:S01]  /*9190*/  R2UR UR10, R14 ;  /* 0x000000000e0a72ca */ /* 0x000fe200000e0000 */
[--C-:B------:R-:W-:Y:S01]  /*91a0*/  IMAD R5, R5, 0x4, R13.reuse ;  /* 0x0000000405057824 */ /* 0x100fe200078e020d */
[----:B------:R-:W-:Y:S01]  /*91b0*/  R2UR UR12, R2 ;  /* 0x00000000020c72ca */ /* 0x000fe200000e0000 */
[----:B------:R-:W-:Y:S01]  /*91c0*/  IMAD R13, R4, 0x8000, R13 ;  /* 0x00008000040d7824 */ /* 0x000fe200078e020d */
[----:B------:R-:W-:Y:S01]  /*91d0*/  R2UR UR18, R22 ;  /* 0x00000000161272ca */ /* 0x000fe200000e0000 */
[----:B------:R-:W-:Y:S01]  /*91e0*/  VIADD R4, R4, 0x1 ;  /* 0x0000000104047836 */ /* 0x000fe20000000000 */
[----:B------:R-:W-:Y:S01]  /*91f0*/  R2UR UR5, R5 ;  /* 0x00000000050572ca */ /* 0x000fe200000e0000 */
[----:B------:R-:W-:Y:S01]  /*9200*/  UIADD3.X UR25, URZ, UR21, URZ, UP1, !UPT ;  /* 0x000000153f197290 */ /* 0x000fe20008ffe43f */
[----:B------:R-:W-:Y:S01]  /*9210*/  R2UR UR8, R13 ;  /* 0x000000000d0872ca */ /* 0x000fe200000e0000 */
[----:B------:R-:W-:Y:S01]  /*9220*/  UMOV UR19, 0xf0000 ;  /* 0x000f000000137882 */ /* 0x000fe20000000000 */
[----:B------:R-:W-:Y:S01]  /*9230*/  ISETP.GT.AND P3, PT, R15, 0x1, PT ;  /* 0x000000010f00780c */ /* 0x000fe20003f64270 */
[----:B------:R-:W-:Y:S01]  /*9240*/  UMOV UR6, 0x0 ;  /* 0x0000000000067882 */ /* 0x000fe20000000000 */
[----:B------:R-:W-:Y:S01]  /*9250*/  UMOV UR7, 0x10000000 ;  /* 0x1000000000077882 */ /* 0x000fe20000000000 */
[----:B------:R-:W-:Y:S01]  /*9260*/  ISETP.NE.AND P1, PT, R4, 0x5, PT ;  /* 0x000000050400780c */ /* 0x000fe20003f25270 */
[----:B------:R-:W-:-:S03]  /*9270*/  VIADD R14, R14, 0x20 ;  /* 0x000000200e0e7836 */ /* 0x000fc60000000000 */
[----:B------:R-:W-:Y:S02]  /*9280*/  SEL R10, RZ, 0x1, P1 ;  /* 0x00000001ff0a7807 */ /* 0x000fe40000800000 */
[----:B------:R-:W-:Y:S01]  /*9290*/  UIADD3 UR13, UR5, 0x180, URZ ;  /* 0x00000180050d7890 */ /* 0x000fe2000fffe03f */
[----:B------:R-:W-:Y:S01]  /*92a0*/  SEL R4, R4, RZ, P1 ;  /* 0x000000ff04047207 */ /* 0x000fe20000800000 */
[----:B------:R-:W-:Y:S01]  /*92b0*/  UIADD3.X UR5, URZ, UR21, URZ, UP0, !UPT ;  /* 0x000000153f057290 */ /* 0x000fe200087fe43f */
[----:B------:R-:W-:Y:S01]  /*92c0*/  LOP3.LUT R3, R3, R10, RZ, 0x3c, !PT ;  /* 0x0000000a03037212 */ /* 0x000fe200078e3cff */
[----:B------:R-:W-:-:S03]  /*92d0*/  UIADD3 UR14, UR8, 0xa180, URZ ;  /* 0x0000a180080e7890 */ /* 0x000fc6000fffe03f */
[----:B------:R-:W-:-:S04]  /*92e0*/  UMOV UR8, UR13 ;  /* 0x0000000d00087c82 */ /* 0x000fc80008000000 */
[----:B------:R0:W-:Y:S02]  /*92f0*/  UTMALDG.3D.MULTICAST [UR8], [UR4], UR19, desc[UR6] ;  /* 0x00000608040073b4 */ /* 0x0001e40008011813 */
[----:B0-----:R-:W-:Y:S01]  /*9300*/  UMOV UR8, UR14 ;  /* 0x0000000e00087c82 */ /* 0x001fe20008000000 */
[----:B------:R-:W-:Y:S02]  /*9310*/  UMOV UR11, UR18 ;  /* 0x00000012000b7c82 */ /* 0x000fe40008000000 */
[----:B------:R0:W-:Y:S02]  /*9320*/  UTMALDG.3D [UR8], [UR24], desc[UR6] ;  /* 0x00000608180075b4 */ /* 0x0001e40008011000 */
[----:B0-----:R-:W-:Y:S05]  /*9330*/  @P3 BRA `(.L_x_302) ;  /* 0xfffffffc00383947 */ /* 0x001fea000383ffff */
.L_x_298:
[----:B------:R-:W-:Y:S05]  /*9340*/  BSYNC B1 ;  /* 0x0000000000017941 */ /* 0x000fea0003800000 */
.L_x_297:
[----:B------:R-:W2:Y:S01]  /*9350*/  LDL.64 R12, [R1] ;  /* 0x00000000010c7983 */ /* 0x000ea20000100a00 */
[----:B------:R-:W-:Y:S01]  /*9360*/  LOP3.LUT P4, RZ, R9, 0xff, RZ, 0xc0, !PT ;  /* 0x000000ff09ff7812 */ /* 0x000fe2000788c0ff */
[----:B------:R-:W-:Y:S01]  /*9370*/  VIADD R8, R8, UR40 ;  /* 0x0000002808087c36 */ /* 0x000fe20008000000 */
[----:B------:R-:W-:Y:S01]  /*9380*/  ULDC.64 UR4, c[0x0][0x650] ;  /* 0x0001940000047ab9 */ /* 0x000fe20000000a00 */
[----:B------:R-:W-:Y:S01]  /*9390*/  IMAD.U32 R5, RZ, RZ, UR40 ;  /* 0x00000028ff057e24 */ /* 0x000fe2000f8e00ff */
[----:B------:R-:W-:Y:S01]  /*93a0*/  UISETP.GE.U32.AND UP0, UPT, UR40, 0x5, UPT ;  /* 0x000000052800788c */ /* 0x000fe2000bf06070 */
[----:B------:R-:W-:Y:S01]  /*93b0*/  BSSY B1, `(.L_x_303) ;  /* 0x000006f000017945 */ /* 0x000fe20003800000 */
[----:B------:R-:W-:Y:S01]  /*93c0*/  ISETP.GT.U32.AND P1, PT, R8, 0x4, PT ;  /* 0x000000040800780c */ /* 0x000fe20003f24070 */
[----:B------:R-:W-:Y:S01]  /*93d0*/  IMAD.MOV.U32 R19, RZ, RZ, -0x1 ;  /* 0xffffffffff137424 */ /* 0x000fe200078e00ff */
[----:B------:R-:W-:Y:S01]  /*93e0*/  PRMT R9, RZ, 0x7610, R9 ;  /* 0x00007610ff097816 */ /* 0x000fe20000000009 */
[----:B------:R-:W-:Y:S01]  /*93f0*/  IMAD.MOV.U32 R22, RZ, RZ, -0x1 ;  /* 0xffffffffff167424 */ /* 0x000fe200078e00ff */
[----:B------:R-:W-:-:S02]  /*9400*/  ISETP.LT.U32.AND P1, PT, R5, 0x5, P1 ;  /* 0x000000050500780c */ /* 0x000fc40000f21070 */
[----:B------:R-:W-:Y:S01]  /*9410*/  PLOP3.LUT P3, PT, PT, PT, UP0, 0x80, 0x0 ;  /* 0x000000000000781c */ /* 0x000fe20003f6f008 */
[----:B------:R-:W0:Y:S01]  /*9420*/  @P4 S2R R7, SR_CgaCtaId ;  /* 0x0000000000074919 */ /* 0x000e220000008800 */
[----:B------:R-:W-:-:S04]  /*9430*/  @P4 MOV R2, 0x400 ;  /* 0x0000040000024802 */ /* 0x000fc80000000f00 */
[----:B0-----:R-:W-:Y:S01]  /*9440*/  @P4 LEA R4, R7, R2, 0x18 ;  /* 0x0000000207044211 */ /* 0x001fe200078ec0ff */
[----:B------:R-:W-:-:S03]  /*9450*/  IMAD.WIDE.U32 R2, R8, -0x33333333, RZ ;  /* 0xcccccccd08027825 */ /* 0x000fc600078e00ff */
[----:B------:R0:W-:Y:S01]  /*9460*/  @P4 SYNCS.ARRIVE.TRANS64.A1T0 RZ, [R4+URZ+0x88], RZ ;  /* 0x000088ff04ff49a7 */ /* 0x0001e2000810003f */
[----:B------:R-:W-:Y:S01]  /*9470*/  IMAD.MOV.U32 R2, RZ, RZ, -0x1 ;  /* 0xffffffffff027424 */ /* 0x000fe200078e00ff */
[----:B------:R-:W-:Y:S02]  /*9480*/  SHF.R.U32.HI R5, RZ, 0x2, R3 ;  /* 0x00000002ff057819 */ /* 0x000fe40000011603 */
[----:B------:R-:W-:-:S03]  /*9490*/  SEL R3, RZ, 0x1, !P1 ;  /* 0x00000001ff037807 */ /* 0x000fc60004800000 */
[----:B------:R-:W-:Y:S01]  /*94a0*/  IMAD R8, R5, -0x5, R8 ;  /* 0xfffffffb05087824 */ /* 0x000fe200078e0208 */
[----:B------:R-:W-:Y:S02]  /*94b0*/  LOP3.LUT R0, R0, R3, RZ, 0x3c, !PT ;  /* 0x0000000300007212 */ /* 0x000fe400078e3cff */
[----:B------:R-:W-:Y:S02]  /*94c0*/  PRMT R3, RZ, 0x7610, R3 ;  /* 0x00007610ff037816 */ /* 0x000fe40000000003 */
[----:B------:R-:W-:Y:S02]  /*94d0*/  @P3 LOP3.LUT R0, R0, 0x1, R5, 0x78, !PT ;  /* 0x0000000100003812 */ /* 0x000fe400078e7805 */
[----:B--2---:R-:W-:-:S04]  /*94e0*/  IADD3 R18, P4, R18, R12, RZ ;  /* 0x0000000c12127210 */ /* 0x004fc80007f9e0ff */
[----:B------:R-:W-:Y:S01]  /*94f0*/  ISETP.GE.U32.AND P1, PT, R18, UR4, PT ;  /* 0x0000000412007c0c */ /* 0x000fe2000bf26070 */
[----:B------:R-:W-:-:S05]  /*9500*/  IMAD.X R17, R17, 0x1, R23, P4 ;  /* 0x0000000111117824 */ /* 0x000fca00020e0617 */
[----:B------:R-:W-:-:S13]  /*9510*/  ISETP.GE.U32.AND.EX P1, PT, R17, UR5, PT, P1 ;  /* 0x0000000511007c0c */ /* 0x000fda000bf26110 */
[----:B0-----:R-:W-:Y:S05]  /*9520*/  @P1 BRA `(.L_x_304) ;  /* 0x00000004005c1947 */ /* 0x001fea0003800000 */
[----:B------:R-:W0:Y:S01]  /*9530*/  S2R R12, SR_CTAID.X ;  /* 0x00000000000c7919 */ /* 0x000e220000002500 */
[----:B------:R-:W-:Y:S01]  /*9540*/  ULDC.64 UR4, c[0x0][0x628] ;  /* 0x00018a0000047ab9 */ /* 0x000fe20000000a00 */
[----:B------:R-:W1:Y:S01]  /*9550*/  LDC R13, c[0x0][0x144] ;  /* 0x00005100ff0d7b82 */ /* 0x000e620000000800 */
[----:B------:R-:W-:Y:S01]  /*9560*/  ISETP.NE.U32.AND P1, PT, RZ, UR4, PT ;  /* 0x00000004ff007c0c */ /* 0x000fe2000bf25070 */
[----:B------:R-:W2:Y:S01]  /*9570*/  S2R R10, SR_CTAID.Y ;  /* 0x00000000000a7919 */ /* 0x000ea20000002600 */
[----:B------:R-:W-:Y:S01]  /*9580*/  ULDC UR7, c[0x0][0x630] ;  /* 0x00018c0000077ab9 */ /* 0x000fe20000000800 */
[----:B------:R-:W-:Y:S01]  /*9590*/  ULDC UR8, c[0x0][0x150] ;  /* 0x0000540000087ab9 */ /* 0x000fe20000000800 */
[----:B------:R-:W-:Y:S01]  /*95a0*/  ISETP.NE.AND.EX P1, PT, RZ, UR5, PT, P1 ;  /* 0x00000005ff007c0c */ /* 0x000fe2000bf25310 */
[----:B------:R-:W-:Y:S02]  /*95b0*/  IMAD.MOV.U32 R2, RZ, RZ, R18 ;  /* 0x000000ffff027224 */ /* 0x000fe400078e0012 */
[----:B------:R-:W-:Y:S01]  /*95c0*/  IMAD.MOV.U32 R3, RZ, RZ, R17 ;  /* 0x000000ffff037224 */ /* 0x000fe200078e0011 */
[----:B0-----:R-:W-:-:S09]  /*95d0*/  I2FP.F32.U32 R14, R12 ;  /* 0x0000000c000e7245 */ /* 0x001fd20000201000 */
[----:B------:R-:W-:Y:S05]  /*95e0*/  @!P1 BRA `(.L_x_305) ;  /* 0x0000000000289947 */ /* 0x000fea0003800000 */
[----:B------:R-:W-:Y:S02]  /*95f0*/  ULDC UR6, c[0x0][0x634] ;  /* 0x00018d0000067ab9 */ /* 0x000fe40000000800 */
[----:B------:R-:W-:-:S05]  /*9600*/  IADD3 R3, P1, R18, UR6, RZ ;  /* 0x0000000612037c10 */ /* 0x000fca000ff3e0ff */
[----:B------:R-:W-:-:S04]  /*9610*/  IMAD.X R11, RZ, RZ, R17, P1 ;  /* 0x000000ffff0b7224 */ /* 0x000fc800008e0611 */
[----:B------:R-:W-:-:S04]  /*9620*/  IMAD.WIDE.U32 R4, R11, UR4, RZ ;  /* 0x000000040b047c25 */ /* 0x000fc8000f8e00ff */
[----:B------:R-:W-:-:S04]  /*9630*/  IMAD.WIDE.U32 R4, P1, R3, UR5, R4 ;  /* 0x0000000503047c25 */ /* 0x000fc8000f820004 */
[----:B------:R-:W-:-:S04]  /*9640*/  IMAD.WIDE.U32 R2, R3, UR4, RZ ;  /* 0x0000000403027c25 */ /* 0x000fc8000f8e00ff */
[----:B------:R-:W-:Y:S01]  /*9650*/  IMAD.MOV.U32 R2, RZ, RZ, R5 ;  /* 0x000000ffff027224 */ /* 0x000fe200078e0005 */
[----:B------:R-:W-:Y:S01]  /*9660*/  IADD3 RZ, P3, R3, R4, RZ ;  /* 0x0000000403ff7210 */ /* 0x000fe20007f7e0ff */
[----:B------:R-:W-:-:S04]  /*9670*/  IMAD.X R3, RZ, RZ, RZ, P1 ;  /* 0x000000ffff037224 */ /* 0x000fc800008e06ff */
[----:B------:R-:W-:-:S08]  /*9680*/  IMAD.WIDE.U32.X R2, R11, UR5, R2, P3 ;  /* 0x000000050b027c25 */ /* 0x000fd000098e0402 */
.L_x_305:
[----:B------:R-:W-:Y:S01]  /*9690*/  FMUL R14, R14, UR8 ;  /* 0x000000080e0e7c20 */ /* 0x000fe20008400000 */
[--C-:B------:R-:W-:Y:S01]  /*96a0*/  SHF.R.U64 R11, R2, UR7, R3.reuse ;  /* 0x00000007020b7c19 */ /* 0x100fe20008001203 */
[----:B------:R-:W-:Y:S01]  /*96b0*/  ULDC.64 UR4, c[0x0][0x620] ;  /* 0x0001880000047ab9 */ /* 0x000fe20000000a00 */
[----:B------:R-:W-:Y:S01]  /*96c0*/  SHF.R.U32.HI R2, RZ, UR7, R3 ;  /* 0x00000007ff027c19 */ /* 0x000fe20008011603 */
[----:B------:R-:W-:Y:S01]  /*96d0*/  IMAD.MOV.U32 R3, RZ, RZ, R17 ;  /* 0x000000ffff037224 */ /* 0x000fe200078e0011 */
[----:B------:R-:W-:Y:S01]  /*96e0*/  IADD3 R15, P1, RZ, -R11, RZ ;  /* 0x8000000bff0f7210 */ /* 0x000fe20007f3e0ff */
[----:B------:R-:W0:Y:S01]  /*96f0*/  F2I.U32.TRUNC.NTZ R14, R14 ;  /* 0x0000000e000e7305 */ /* 0x000e22000020f000 */
[----:B------:R-:W-:-:S03]  /*9700*/  ULDC.64 UR6, c[0x0][0x640] ;  /* 0x0001900000067ab9 */ /* 0x000fc60000000a00 */
[----:B------:R-:W-:Y:S01]  /*9710*/  IMAD.X R2, RZ, RZ, ~R2, P1 ;  /* 0x000000ffff027224 */ /* 0x000fe200008e0e02 */
[----:B------:R-:W-:-:S03]  /*9720*/  ISETP.NE.U32.AND P1, PT, RZ, UR6, PT ;  /* 0x00000006ff007c0c */ /* 0x000fc6000bf25070 */
[----:B------:R-:W-:Y:S01]  /*9730*/  IMAD R2, R2, UR4, RZ ;  /* 0x0000000402027c24 */ /* 0x000fe2000f8e02ff */
[----:B------:R-:W-:-:S03]  /*9740*/  ISETP.NE.AND.EX P1, PT, RZ, UR7, PT, P1 ;  /* 0x00000007ff007c0c */ /* 0x000fc6000bf25310 */
[C---:B------:R-:W-:Y:S01]  /*9750*/  IMAD R5, R15.reuse, UR5, R2 ;  /* 0x000000050f057c24 */ /* 0x040fe2000f8e0202 */
[----:B------:R-:W-:Y:S01]  /*9760*/  ULDC UR5, c[0x0][0x154] ;  /* 0x0000550000057ab9 */ /* 0x000fe20000000800 */
[----:B------:R-:W-:Y:S02]  /*9770*/  IMAD.MOV.U32 R2, RZ, RZ, R18 ;  /* 0x000000ffff027224 */ /* 0x000fe400078e0012 */
[----:B0-----:R-:W-:Y:S02]  /*9780*/  IMAD.MOV R4, RZ, RZ, -R14 ;  /* 0x000000ffff047224 */ /* 0x001fe400078e0a0e */
[----:B------:R-:W-:Y:S01]  /*9790*/  IMAD.WIDE.U32 R2, R15, UR4, R2 ;  /* 0x000000040f027c25 */ /* 0x000fe2000f8e0002 */
[----:B------:R-:W-:-:S03]  /*97a0*/  ULDC UR4, c[0x0][0x618] ;  /* 0x0001860000047ab9 */ /* 0x000fc60000000800 */
[----:B-1----:R-:W-:Y:S01]  /*97b0*/  IMAD R12, R13, R4, R12 ;  /* 0x000000040d0c7224 */ /* 0x002fe200078e020c */
[----:B--2---:R-:W-:Y:S01]  /*97c0*/  I2FP.F32.U32 R4, R10 ;  /* 0x0000000a00047245 */ /* 0x004fe20000201000 */
[----:B------:R-:W0:Y:S01]  /*97d0*/  LDC R13, c[0x0][0x148] ;  /* 0x00005200ff0d7b82 */ /* 0x000e220000000800 */
[----:B------:R-:W-:-:S03]  /*97e0*/  IMAD.IADD R3, R3, 0x1, R5 ;  /* 0x0000000103037824 */ /* 0x000fc600078e0205 */
[----:B------:R-:W-:Y:S02]  /*97f0*/  FMUL R4, R4, UR5 ;  /* 0x0000000504047c20 */ /* 0x000fe40008400000 */
[--C-:B------:R-:W-:Y:S02]  /*9800*/  SHF.R.U64 R14, R2, UR4, R3.reuse ;  /* 0x00000004020e7c19 */ /* 0x100fe40008001203 */
[----:B------:R-:W-:Y:S01]  /*9810*/  SHF.R.U32.HI R3, RZ, UR4, R3 ;  /* 0x00000004ff037c19 */ /* 0x000fe20008011603 */
[----:B------:R1:W2:Y:S01]  /*9820*/  F2I.U32.TRUNC.NTZ R20, R4 ;  /* 0x0000000400147305 */ /* 0x0002a2000020f000 */
[----:B------:R-:W-:Y:S02]  /*9830*/  ULDC UR4, c[0x0][0x608] ;  /* 0x0001820000047ab9 */ /* 0x000fe40000000800 */
[--C-:B------:R-:W-:Y:S02]  /*9840*/  SHF.R.U64 R19, R14, UR4, R3.reuse ;  /* 0x000000040e137c19 */ /* 0x100fe40008001203 */
[----:B------:R-:W-:Y:S01]  /*9850*/  SHF.R.U32.HI R2, RZ, UR4, R3 ;  /* 0x00000004ff027c19 */ /* 0x000fe20008011603 */
[----:B------:R-:W-:-:S03]  /*9860*/  ULDC UR4, c[0x0][0x658] ;  /* 0x0001960000047ab9 */ /* 0x000fc60000000800 */
[--C-:B------:R-:W-:Y:S02]  /*9870*/  SHF.R.U64 R15, R19, UR4, R2.reuse ;  /* 0x00000004130f7c19 */ /* 0x100fe40008001202 */
[----:B------:R-:W-:-:S03]  /*9880*/  SHF.R.U32.HI R21, RZ, UR4, R2 ;  /* 0x00000004ff157c19 */ /* 0x000fc60008011602 */
[----:B------:R-:W-:Y:S02]  /*9890*/  IMAD.MOV.U32 R2, RZ, RZ, R15 ;  /* 0x000000ffff027224 */ /* 0x000fe400078e000f */
[----:B------:R-:W-:Y:S01]  /*98a0*/  IMAD.MOV.U32 R3, RZ, RZ, R21 ;  /* 0x000000ffff037224 */ /* 0x000fe200078e0015 */
[----:B-12---:R-:W-:Y:S06]  /*98b0*/  @!P1 BRA `(.L_x_306) ;  /* 0x0000000000289947 */ /* 0x006fec0003800000 */
        /* <DEDUP_REMOVED lines=10> */
.L_x_306:
[----:B------:R-:W1:Y:S01]  /*9960*/  LDC R4, c[0x0][0x65c] ;  /* 0x00019700ff047b82 */ /* 0x000e620000000800 */
[----:B------:R-:W-:Y:S01]  /*9970*/  ULDC UR4, c[0x0][0x648] ;  /* 0x0001920000047ab9 */ /* 0x000fe20000000800 */
[----:B------:R-:W-:Y:S01]  /*9980*/  LOP3.LUT R19, R19, UR16, RZ, 0xc0, !PT ;  /* 0x0000001013137c12 */ /* 0x000fe2000f8ec0ff */
[----:B------:R-:W-:Y:S01]  /*9990*/  IMAD.MOV R20, RZ, RZ, -R20 ;  /* 0x000000ffff147224 */ /* 0x000fe200078e0a14 */
[----:B------:R-:W-:Y:S01]  /*99a0*/  SHF.R.U64 R2, R2, UR4, R3 ;  /* 0x0000000402027c19 */ /* 0x000fe20008001203 */
[----:B------:R-:W-:Y:S01]  /*99b0*/  ULDC UR4, c[0x0][0x638] ;  /* 0x00018e0000047ab9 */ /* 0x000fe20000000800 */
[----:B------:R-:W-:Y:S01]  /*99c0*/  LOP3.LUT R14, R14, UR15, RZ, 0xc0, !PT ;  /* 0x0000000f0e0e7c12 */ /* 0x000fe2000f8ec0ff */
[----:B------:R-:W-:Y:S01]  /*99d0*/  ULDC UR5, c[0x0][0x610] ;  /* 0x0001840000057ab9 */ /* 0x000fe20000000800 */
[----:B------:R-:W-:Y:S02]  /*99e0*/  IMAD.MOV.U32 R3, RZ, RZ, 0x1 ;  /* 0x00000001ff037424 */ /* 0x000fe400078e00ff */
[----:B------:R-:W-:Y:S01]  /*99f0*/  IMAD R19, R2, UR17, R19 ;  /* 0x0000001102137c24 */ /* 0x000fe2000f8e0213 */
[----:B-1----:R-:W-:Y:S01]  /*9a00*/  ISETP.NE.AND P1, PT, R4, 0x1, PT ;  /* 0x000000010400780c */ /* 0x002fe20003f25270 */
[----:B------:R-:W-:-:S02]  /*9a10*/  IMAD.MOV R4, RZ, RZ, -R2 ;  /* 0x000000ffff047224 */ /* 0x000fc400078e0a02 */
[----:B------:R-:W-:Y:S02]  /*9a20*/  IMAD.MOV.U32 R2, RZ, RZ, R11 ;  /* 0x000000ffff027224 */ /* 0x000fe400078e000b */
[----:B------:R-:W-:Y:S01]  /*9a30*/  IMAD R15, R4, UR4, R15 ;  /* 0x00000004040f7c24 */ /* 0x000fe2000f8e020f */
[----:B------:R-:W-:-:S03]  /*9a40*/  ULDC UR4, c[0x0][0x600] ;  /* 0x0001800000047ab9 */ /* 0x000fc60000000800 */
[----:B------:R-:W-:-:S04]  /*9a50*/  IMAD R15, R15, UR4, R14 ;  /* 0x000000040f0f7c24 */ /* 0x000fc8000f8e020e */
[----:B0-----:R-:W-:-:S04]  /*9a60*/  @P1 IMAD R12, R13, R20, R10 ;  /* 0x000000140d0c1224 */ /* 0x001fc800078e020a */
[----:B------:R-:W-:-:S05]  /*9a70*/  IMAD R12, R19, UR5, R12 ;  /* 0x00000005130c7c24 */ /* 0x000fca000f8e020c */
[----:B------:R-:W-:Y:S02]  /*9a80*/  SEL R22, R15, R12, !P1 ;  /* 0x0000000c0f167207 */ /* 0x000fe40004800000 */
[----:B------:R-:W-:-:S07]  /*9a90*/  SEL R19, R12, R15, !P1 ;  /* 0x0000000f0c137207 */ /* 0x000fce0004800000 */
.L_x_304:
[----:B------:R-:W-:Y:S05]  /*9aa0*/  BSYNC B1 ;  /* 0x0000000000017941 */ /* 0x000fea0003800000 */
.L_x_303:
[----:B------:R-:W-:-:S13]  /*9ab0*/  LOP3.LUT P1, RZ, R3, 0xff, RZ, 0xc0, !PT ;  /* 0x000000ff03ff7812 */ /* 0x000fda000782c0ff */
[----:B------:R-:W-:Y:S05]  /*9ac0*/  @P1 BRA `(.L_x_307) ;  /* 0xfffffff4001c1947 */ /* 0x000fea000383ffff */
[----:B------:R-:W-:Y:S05]  /*9ad0*/  BSYNC B0 ;  /* 0x0000000000007941 */ /* 0x000fea0003800000 */
.L_x_295:
[----:B------:R-:W-:-:S03]  /*9ae0*/  UMOV UR4, 0xffffffff ;  /* 0xffffffff00047882 */ /* 0x000fc60000000000 */
[----:B------:R-:W-:Y:S05]  /*9af0*/  BRA.DIV UR4, `(.L_x_308) ;  /* 0x0000000604647947 */ /* 0x000fea000b800000 */
[----:B------:R-:W-:-:S13]  /*9b00*/  ELECT P6, URZ, PT ;  /* 0x00000000003f782f */ /* 0x000fda00038c0000 */
.L_x_325:
[----:B------:R-:W-:Y:S04]  /*9b10*/  BSSY B0, `(.L_x_309) ;  /* 0x0000034000007945 */ /* 0x000fe80003800000 */
[----:B------:R-:W-:Y:S05]  /*9b20*/  @!P6 BRA `(.L_x_310) ;  /* 0x0000000000c8e947 */ /* 0x000fea0003800000 */
[----:B------:R-:W-:-:S04]  /*9b30*/  LOP3.LUT R16, R16, 0x2, RZ, 0xfc, !PT ;  /* 0x0000000210107812 */ /* 0x000fc800078efcff */
[----:B------:R-:W-:-:S13]  /*9b40*/  ISETP.NE.AND P0, PT, R16, 0x3, PT ;  /* 0x000000031000780c */ /* 0x000fda0003f05270 */
[----:B------:R-:W-:Y:S05]  /*9b50*/  @!P0 BRA `(.L_x_311) ;  /* 0x0000000000048947 */ /* 0x000fea0003800000 */
[----:B------:R-:W-:Y:S01]  /*9b60*/  BPT.TRAP 0x1 ;  /* 0x000000040000795c */ /* 0x000fe20000300000 */
.L_x_311:
[----:B------:R-:W0:Y:S01]  /*9b70*/  S2R R3, SR_CgaCtaId ;  /* 0x0000000000037919 */ /* 0x000e220000008800 */
[----:B------:R-:W-:-:S04]  /*9b80*/  MOV R2, 0x400 ;  /* 0x0000040000027802 */ /* 0x000fc80000000f00 */
[----:B0-----:R-:W-:Y:S02]  /*9b90*/  LEA R3, R3, R2, 0x18 ;  /* 0x0000000203037211 */ /* 0x001fe400078ec0ff */
[----:B------:R-:W-:-:S03]  /*9ba0*/  SHF.L.U32 R2, R0, 0x1f, RZ ;  /* 0x0000001f00027819 */ /* 0x000fc600000006ff */
[----:B------:R-:W-:-:S04]  /*9bb0*/  VIADD R3, R3, 0x28 ;  /* 0x0000002803037836 */ /* 0x000fc80000000000 */
[C---:B------:R-:W-:Y:S02]  /*9bc0*/  IMAD R7, R8.reuse, 0x8, R3 ;  /* 0x0000000808077824 */ /* 0x040fe400078e0203 */
[----:B------:R-:W-:Y:S02]  /*9bd0*/  VIADD R8, R8, 0x1 ;  /* 0x0000000108087836 */ /* 0x000fe40000000000 */
[----:B------:R-:W0:Y:S03]  /*9be0*/  SYNCS.PHASECHK.TRANS64.TRYWAIT P0, [R7+URZ], R2 ;  /* 0x00000002070075a7 */ /* 0x000e26000800017f */
[----:B------:R-:W-:-:S04]  /*9bf0*/  ISETP.NE.AND P1, PT, R8, 0x5, PT ;  /* 0x000000050800780c */ /* 0x000fc80003f25270 */
[----:B------:R-:W-:Y:S02]  /*9c00*/  SEL R5, RZ, 0x1, P1 ;  /* 0x00000001ff057807 */ /* 0x000fe40000800000 */
[----:B------:R-:W-:Y:S02]  /*9c10*/  SEL R8, R8, RZ, P1 ;  /* 0x000000ff08087207 */ /* 0x000fe40000800000 */
[----:B------:R-:W-:-:S03]  /*9c20*/  LOP3.LUT R5, R0, R5, RZ, 0x3c, !PT ;  /* 0x0000000500057212 */ /* 0x000fc600078e3cff */
[----:B------:R-:W-:Y:S01]  /*9c30*/  IMAD R9, R8, 0x8, R3 ;  /* 0x0000000808097824 */ /* 0x000fe200078e0203 */
[----:B------:R-:W-:Y:S01]  /*9c40*/  SHF.L.U32 R4, R5, 0x1f, RZ ;  /* 0x0000001f05047819 */ /* 0x000fe200000006ff */
[----:B0-----:R-:W-:Y:S06]  /*9c50*/  @!P0 BRA `(.L_x_312) ;  /* 0x00000004002c8947 */ /* 0x001fec0003800000 */
.L_x_326:
[----:B------:R-:W1:Y:S01]  /*9c60*/  SYNCS.PHASECHK.TRANS64.TRYWAIT P0, [R9+URZ], R4 ;  /* 0x00000004090075a7 */ /* 0x000e62000800017f */
[----:B------:R-:W-:-:S05]  /*9c70*/  VIADD R0, R8, 0x1 ;  /* 0x0000000108007836 */ /* 0x000fca0000000000 */
[----:B------:R-:W-:-:S04]  /*9c80*/  ISETP.NE.AND P1, PT, R0, 0x5, PT ;  /* 0x000000050000780c */ /* 0x000fc80003f25270 */
[----:B0-----:R-:W-:Y:S02]  /*9c90*/  SEL R2, RZ, 0x1, P1 ;  /* 0x00000001ff027807 */ /* 0x001fe40000800000 */
[----:B------:R-:W-:Y:S02]  /*9ca0*/  SEL R0, R0, RZ, P1 ;  /* 0x000000ff00007207 */ /* 0x000fe40000800000 */
[----:B------:R-:W-:-:S03]  /*9cb0*/  LOP3.LUT R7, R5, R2, RZ, 0x3c, !PT ;  /* 0x0000000205077212 */ /* 0x000fc600078e3cff */
[----:B------:R-:W-:Y:S01]  /*9cc0*/  IMAD R6, R0, 0x8, R3 ;  /* 0x0000000800067824 */ /* 0x000fe200078e0203 */
[----:B------:R-:W-:Y:S01]  /*9cd0*/  SHF.L.U32 R5, R7, 0x1f, RZ ;  /* 0x0000001f07057819 */ /* 0x000fe200000006ff */
[----:B-1----:R-:W-:Y:S06]  /*9ce0*/  @!P0 BRA `(.L_x_313) ;  /* 0x00000004001c8947 */ /* 0x002fec0003800000 */
.L_x_327:
[----:B------:R-:W1:Y:S01]  /*9cf0*/  SYNCS.PHASECHK.TRANS64.TRYWAIT P0, [R6+URZ], R5 ;  /* 0x00000005060075a7 */ /* 0x000e62000800017f */
[----:B------:R-:W-:-:S05]  /*9d00*/  VIADD R0, R0, 0x1 ;  /* 0x0000000100007836 */ /* 0x000fca0000000000 */
[----:B------:R-:W-:-:S04]  /*9d10*/  ISETP.NE.AND P1, PT, R0, 0x5, PT ;  /* 0x000000050000780c */ /* 0x000fc80003f25270 */
[----:B------:R-:W-:Y:S02]  /*9d20*/  SEL R2, RZ, 0x1, P1 ;  /* 0x00000001ff027807 */ /* 0x000fe40000800000 */
[----:B------:R-:W-:Y:S02]  /*9d30*/  SEL R0, R0, RZ, P1 ;  /* 0x000000ff00007207 */ /* 0x000fe40000800000 */
[----:B------:R-:W-:-:S03]  /*9d40*/  LOP3.LUT R7, R7, R2, RZ, 0x3c, !PT ;  /* 0x0000000207077212 */ /* 0x000fc600078e3cff */
[----:B0-----:R-:W-:Y:S01]  /*9d50*/  IMAD R9, R0, 0x8, R3 ;  /* 0x0000000800097824 */ /* 0x001fe200078e0203 */
[----:B------:R-:W-:Y:S01]  /*9d60*/  SHF.L.U32 R4, R7, 0x1f, RZ ;  /* 0x0000001f07047819 */ /* 0x000fe200000006ff */
[----:B-1----:R-:W-:Y:S06]  /*9d70*/  @!P0 BRA `(.L_x_314) ;  /* 0x00000004000c8947 */ /* 0x002fec0003800000 */
.L_x_328:
[----:B------:R-:W1:Y:S01]  /*9d80*/  SYNCS.PHASECHK.TRANS64.TRYWAIT P0, [R9+URZ], R4 ;  /* 0x00000004090075a7 */ /* 0x000e62000800017f */
[----:B------:R-:W-:-:S05]  /*9d90*/  VIADD R0, R0, 0x1 ;  /* 0x0000000100007836 */ /* 0x000fca0000000000 */
[----:B------:R-:W-:-:S04]  /*9da0*/  ISETP.NE.AND P1, PT, R0, 0x5, PT ;  /* 0x000000050000780c */ /* 0x000fc80003f25270 */
[----:B------:R-:W-:Y:S02]  /*9db0*/  SEL R2, RZ, 0x1, P1 ;  /* 0x00000001ff027807 */ /* 0x000fe40000800000 */
[----:B------:R-:W-:Y:S02]  /*9dc0*/  SEL R0, R0, RZ, P1 ;  /* 0x000000ff00007207 */ /* 0x000fe40000800000 */
[----:B------:R-:W-:Y:S01]  /*9dd0*/  LOP3.LUT R2, R7, R2, RZ, 0x3c, !PT ;  /* 0x0000000207027212 */ /* 0x000fe200078e3cff */
[----:B-1----:R-:W-:Y:S06]  /*9de0*/  @!P0 BRA `(.L_x_315) ;  /* 0x0000000400048947 */ /* 0x002fec0003800000 */
.L_x_329:
[----:B------:R-:W-:Y:S01]  /*9df0*/  IMAD R3, R0, 0x8, R3 ;  /* 0x0000000800037824 */ /* 0x000fe200078e0203 */
[----:B------:R-:W-:-:S07]  /*9e00*/  SHF.L.U32 R0, R2, 0x1f, RZ ;  /* 0x0000001f02007819 */ /* 0x000fce00000006ff */
.L_x_316:
[----:B--2---:R2:W3:Y:S02]  /*9e10*/  SYNCS.PHASECHK.TRANS64.TRYWAIT P0, [R3+URZ], R0 ;  /* 0x00000000030075a7 */ /* 0x0044e4000800017f */
[----:B---3--:R-:W-:Y:S05]  /*9e20*/  @!P0 NANOSLEEP.SYNCS 0x989680 ;  /* 0x009896800000895d */ /* 0x008fea0003900000 */
[----:B------:R-:W3:Y:S02]  /*9e30*/  @!P0 SYNCS.PHASECHK.TRANS64 P0, [R3+URZ], R0 ;  /* 0x00000000030085a7 */ /* 0x000ee4000800007f */
[----:B---3--:R-:W-:Y:S05]  /*9e40*/  @!P0 BRA `(.L_x_316) ;  /* 0xfffffffc00f08947 */ /* 0x008fea000383ffff */
.L_x_310:
[----:B------:R-:W-:Y:S05]  /*9e50*/  BSYNC B0 ;  /* 0x0000000000007941 */ /* 0x000fea0003800000 */
.L_x_309:
[----:B------:R-:W-:Y:S05]  /*9e60*/  EXIT ;  /* 0x000000000000794d */ /* 0x000fea0003800000 */
.L_x_19:
[----:B-1----:R1:W2:Y:S02]  /*9e70*/  SYNCS.PHASECHK.TRANS64.TRYWAIT P0, [R161+URZ], R0 ;  /* 0x00000000a10075a7 */ /* 0x0022a4000800017f */
[----:B--2---:R-:W-:Y:S05]  /*9e80*/  @!P0 NANOSLEEP.SYNCS 0x989680 ;  /* 0x009896800000895d */ /* 0x004fea0003900000 */
[----:B------:R-:W2:Y:S02]  /*9e90*/  @!P0 SYNCS.PHASECHK.TRANS64 P0, [R161+URZ], R0 ;  /* 0x00000000a10085a7 */ /* 0x000ea4000800007f */
[----:B--2---:R-:W-:Y:S05]  /*9ea0*/  @!P0 BRA `(.L_x_19) ;  /* 0xfffffffc00f08947 */ /* 0x004fea000383ffff */
[----:B------:R-:W-:Y:S05]  /*9eb0*/  BRA `(.L_x_317) ;  /* 0xffffff7400f47947 */ /* 0x000fea000383ffff */
.L_x_24:
[----:B--2---:R2:W3:Y:S02]  /*9ec0*/  SYNCS.PHASECHK.TRANS64.TRYWAIT P1, [R3+URZ], R0 ;  /* 0x00000000030075a7 */ /* 0x0044e4000802017f */
[----:B---3--:R-:W-:Y:S05]  /*9ed0*/  @!P1 NANOSLEEP.SYNCS 0x989680 ;  /* 0x009896800000995d */ /* 0x008fea0003900000 */
[----:B------:R-:W3:Y:S02]  /*9ee0*/  @!P1 SYNCS.PHASECHK.TRANS64 P1, [R3+URZ], R0 ;  /* 0x00000000030095a7 */ /* 0x000ee4000802007f */
[----:B---3--:R-:W-:Y:S05]  /*9ef0*/  @!P1 BRA `(.L_x_24) ;  /* 0xfffffffc00f09947 */ /* 0x008fea000383ffff */
[----:B------:R-:W-:Y:S05]  /*9f00*/  BRA `(.L_x_23) ;  /* 0xffffff7800607947 */ /* 0x000fea000383ffff */
.L_x_29:
[----:B--2---:R-:W-:-:S04]  /*9f10*/  IMAD.U32 R5, RZ, RZ, UR4 ;  /* 0x00000004ff057e24 */ /* 0x004fc8000f8e00ff */
[----:B------:R2:W3:Y:S03]  /*9f20*/  SYNCS.PHASECHK.TRANS64.TRYWAIT P1, [R5+URZ], R4 ;  /* 0x00000004050075a7 */ /* 0x0004e6000802017f */
[----:B---3--:R-:W-:Y:S05]  /*9f30*/  @!P1 NANOSLEEP.SYNCS 0x989680 ;  /* 0x009896800000995d */ /* 0x008fea0003900000 */
[----:B------:R-:W3:Y:S02]  /*9f40*/  @!P1 SYNCS.PHASECHK.TRANS64 P1, [R5+URZ], R4 ;  /* 0x00000004050095a7 */ /* 0x000ee4000802007f */
[----:B---3--:R-:W-:Y:S05]  /*9f50*/  @!P1 BRA `(.L_x_29) ;  /* 0xfffffffc00ec9947 */ /* 0x008fea000383ffff */
[----:B------:R-:W-:Y:S05]  /*9f60*/  BRA `(.L_x_28) ;  /* 0xffffff7c003c7947 */ /* 0x000fea000383ffff */
.L_x_35:
[----:B-1----:R1:W2:Y:S02]  /*9f70*/  SYNCS.PHASECHK.TRANS64.TRYWAIT P0, [R161+URZ+0x10], R0 ;  /* 0x00001000a10075a7 */ /* 0x0022a4000800017f */
[----:B--2---:R-:W-:Y:S05]  /*9f80*/  @!P0 NANOSLEEP.SYNCS 0x989680 ;  /* 0x009896800000895d */ /* 0x004fea0003900000 */
[----:B------:R-:W2:Y:S02]  /*9f90*/  @!P0 SYNCS.PHASECHK.TRANS64 P0, [R161+URZ+0x10], R0 ;  /* 0x00001000a10085a7 */ /* 0x000ea4000800007f */
[----:B--2---:R-:W-:Y:S05]  /*9fa0*/  @!P0 BRA `(.L_x_35) ;  /* 0xfffffffc00f08947 */ /* 0x004fea000383ffff */
[----:B------:R-:W-:Y:S05]  /*9fb0*/  BRA `(.L_x_318) ;  /* 0xffffff8000947947 */ /* 0x000fea000383ffff */
.L_x_296:
[----:B------:R-:W-:Y:S01]  /*9fc0*/  BSSY B1, `(.L_x_319) ;  /* 0x0000006000017945 */ /* 0x000fe20003800000 */
[----:B------:R-:W-:-:S07]  /*9fd0*/  IMAD.MOV.U32 R15, RZ, RZ, -0x1 ;  /* 0xffffffffff0f7424 */ /* 0x000fce00078e00ff */
[----:B-----5:R-:W-:Y:S05]  /*9fe0*/  WARPSYNC.COLLECTIVE R15, `(.L_x_320) ;  /* 0x000000000f0c7348 */ /* 0x020fea0003c00000 */
[----:B------:R-:W-:Y:S02]  /*9ff0*/  ELECT P6, UR62, PT ;  /* 0x00000000003e782f */ /* 0x000fe400038c0000 */
[----:B------:R-:W-:Y:S01]  /*a000*/  MOV R14, UR62 ;  /* 0x0000003e000e7c02 */ /* 0x000fe20008000f00 */
[----:B-----5:R-:W-:Y:S10]  /*a010*/  ENDCOLLECTIVE ;  /* 0x000000000000791b */ /* 0x020ff40003800000 */
.L_x_320:
[----:B------:R-:W-:Y:S05]  /*a020*/  BSYNC B1 ;  /* 0x0000000000017941 */ /* 0x000fea0003800000 */
.L_x_319:
[----:B------:R-:W-:Y:S05]  /*a030*/  BRA `(.L_x_321) ;  /* 0xffffffec00cc7947 */ /* 0x000fea000383ffff */
.L_x_299:
[----:B-1----:R1:W2:Y:S02]  /*a040*/  SYNCS.PHASECHK.TRANS64.TRYWAIT P1, [R12+URZ+0x28], R5 ;  /* 0x000028050c0075a7 */ /* 0x0022a4000802017f */
[----:B--2---:R-:W-:Y:S05]  /*a050*/  @!P1 NANOSLEEP.SYNCS 0x989680 ;  /* 0x009896800000995d */ /* 0x004fea0003900000 */
[----:B------:R-:W2:Y:S02]  /*a060*/  @!P1 SYNCS.PHASECHK.TRANS64 P1, [R12+URZ+0x28], R5 ;  /* 0x000028050c0095a7 */ /* 0x000ea4000802007f */
[----:B--2---:R-:W-:Y:S05]  /*a070*/  @!P1 BRA `(.L_x_299) ;  /* 0xfffffffc00f09947 */ /* 0x004fea000383ffff */
[----:B------:R-:W-:Y:S05]  /*a080*/  BRA `(.L_x_322) ;  /* 0xfffffff000087947 */ /* 0x000fea000383ffff */
.L_x_308:
[----:B------:R-:W-:Y:S01]  /*a090*/  BSSY B0, `(.L_x_323) ;  /* 0x0000006000007945 */ /* 0x000fe20003800000 */
[----:B------:R-:W-:-:S07]  /*a0a0*/  IMAD.MOV.U32 R15, RZ, RZ, -0x1 ;  /* 0xffffffffff0f7424 */ /* 0x000fce00078e00ff */
[----:B-----5:R-:W-:Y:S05]  /*a0b0*/  WARPSYNC.COLLECTIVE R15, `(.L_x_324) ;  /* 0x000000000f0c7348 */ /* 0x020fea0003c00000 */
[----:B------:R-:W-:Y:S02]  /*a0c0*/  ELECT P6, UR62, PT ;  /* 0x00000000003e782f */ /* 0x000fe400038c0000 */
[----:B------:R-:W-:Y:S01]  /*a0d0*/  MOV R14, UR62 ;  /* 0x0000003e000e7c02 */ /* 0x000fe20008000f00 */
[----:B-----5:R-:W-:Y:S10]  /*a0e0*/  ENDCOLLECTIVE ;  /* 0x000000000000791b */ /* 0x020ff40003800000 */
.L_x_324:
[----:B------:R-:W-:Y:S05]  /*a0f0*/  BSYNC B0 ;  /* 0x0000000000007941 */ /* 0x000fea0003800000 */
.L_x_323:
[----:B------:R-:W-:Y:S05]  /*a100*/  BRA `(.L_x_325) ;  /* 0xfffffff800807947 */ /* 0x000fea000383ffff */
.L_x_312:
[----:B0-----:R0:W1:Y:S02]  /*a110*/  SYNCS.PHASECHK.TRANS64.TRYWAIT P0, [R7+URZ], R2 ;  /* 0x00000002070075a7 */ /* 0x001064000800017f */
[----:B-1----:R-:W-:Y:S05]  /*a120*/  @!P0 NANOSLEEP.SYNCS 0x989680 ;  /* 0x009896800000895d */ /* 0x002fea0003900000 */
[----:B------:R-:W1:Y:S02]  /*a130*/  @!P0 SYNCS.PHASECHK.TRANS64 P0, [R7+URZ], R2 ;  /* 0x00000002070085a7 */ /* 0x000e64000800007f */
[----:B-1----:R-:W-:Y:S05]  /*a140*/  @!P0 BRA `(.L_x_312) ;  /* 0xfffffffc00f08947 */ /* 0x002fea000383ffff */
[----:B------:R-:W-:Y:S05]  /*a150*/  BRA `(.L_x_326) ;  /* 0xfffffff800c07947 */ /* 0x000fea000383ffff */
.L_x_313:
[----:B0-----:R0:W1:Y:S02]  /*a160*/  SYNCS.PHASECHK.TRANS64.TRYWAIT P0, [R9+URZ], R4 ;  /* 0x00000004090075a7 */ /* 0x001064000800017f */
[----:B-1----:R-:W-:Y:S05]  /*a170*/  @!P0 NANOSLEEP.SYNCS 0x989680 ;  /* 0x009896800000895d */ /* 0x002fea0003900000 */
[----:B------:R-:W1:Y:S02]  /*a180*/  @!P0 SYNCS.PHASECHK.TRANS64 P0, [R9+URZ], R4 ;  /* 0x00000004090085a7 */ /* 0x000e64000800007f */
[----:B-1----:R-:W-:Y:S05]  /*a190*/  @!P0 BRA `(.L_x_313) ;  /* 0xfffffffc00f08947 */ /* 0x002fea000383ffff */
[----:B------:R-:W-:Y:S05]  /*a1a0*/  BRA `(.L_x_327) ;  /* 0xfffffff800d07947 */ /* 0x000fea000383ffff */
.L_x_314:
[----:B0-----:R0:W1:Y:S02]  /*a1b0*/  SYNCS.PHASECHK.TRANS64.TRYWAIT P0, [R6+URZ], R5 ;  /* 0x00000005060075a7 */ /* 0x001064000800017f */
[----:B-1----:R-:W-:Y:S05]  /*a1c0*/  @!P0 NANOSLEEP.SYNCS 0x989680 ;  /* 0x009896800000895d */ /* 0x002fea0003900000 */
[----:B------:R-:W1:Y:S02]  /*a1d0*/  @!P0 SYNCS.PHASECHK.TRANS64 P0, [R6+URZ], R5 ;  /* 0x00000005060085a7 */ /* 0x000e64000800007f */
[----:B-1----:R-:W-:Y:S05]  /*a1e0*/  @!P0 BRA `(.L_x_314) ;  /* 0xfffffffc00f08947 */ /* 0x002fea000383ffff */
[----:B------:R-:W-:Y:S05]  /*a1f0*/  BRA `(.L_x_328) ;  /* 0xfffffff800e07947 */ /* 0x000fea000383ffff */
.L_x_315:
[----:B-1----:R1:W2:Y:S02]  /*a200*/  SYNCS.PHASECHK.TRANS64.TRYWAIT P0, [R9+URZ], R4 ;  /* 0x00000004090075a7 */ /* 0x0022a4000800017f */
[----:B--2---:R-:W-:Y:S05]  /*a210*/  @!P0 NANOSLEEP.SYNCS 0x989680 ;  /* 0x009896800000895d */ /* 0x004fea0003900000 */
[----:B------:R-:W2:Y:S02]  /*a220*/  @!P0 SYNCS.PHASECHK.TRANS64 P0, [R9+URZ], R4 ;  /* 0x00000004090085a7 */ /* 0x000ea4000800007f */
[----:B--2---:R-:W-:Y:S05]  /*a230*/  @!P0 BRA `(.L_x_315) ;  /* 0xfffffffc00f08947 */ /* 0x004fea000383ffff */
[----:B------:R-:W-:Y:S05]  /*a240*/  BRA `(.L_x_329) ;  /* 0xfffffff800e87947 */ /* 0x000fea000383ffff */
.L_x_330:
[----:B------:R-:W-:-:S00]  /*a250*/  BRA `(.L_x_330) ;  /* 0xfffffffc00fc7947 */ /* 0x000fc0000383ffff */
[----:B------:R-:W-:-:S00]  /*a260*/  NOP ;  /* 0x0000000000007918 */ /* 0x000fc00000000000 */
        /* <DEDUP_REMOVED lines=9> */
.L_x_331:


//--------------------- .nv.global.init           --------------------------
	.section	.nv.global.init,"aw",@progbits
.nv.global.init:
	.type		$str$22,@object
	.size		$str$22,($str$23 - $str$22)
$str$22:
        /*0000*/ 	.byte	0x6b, 0x5f, 0x74, 0x69, 0x6c, 0x65, 0x5f, 0x63, 0x6f, 0x75, 0x6e, 0x74, 0x20, 0x3e, 0x3d, 0x20
        /*0010*/ 	.byte	0x31, 0x00
	.type		$str$23,@object
	.size		$str$23,(__unnamed_1 - $str$23)
$str$23:
        /*0012*/ 	.byte	0x2f, 0x74, 0x6d, 0x70, 0x2f, 0x63, 0x75, 0x74, 0x6c, 0x61, 0x73, 0x73, 0x5f, 0x73, 0x77, 0x65
        /*0022*/ 	.byte	0x65, 0x70, 0x5f, 0x73, 0x72, 0x63, 0x2f, 0x69, 0x6e, 0x63, 0x6c, 0x75, 0x64, 0x65, 0x2f, 0x63
        /*0032*/ 	.byte	0x75, 0x74, 0x6c, 0x61, 0x73, 0x73, 0x2f, 0x67, 0x65, 0x6d, 0x6d, 0x2f, 0x63, 0x6f, 0x6c, 0x6c
        /*0042*/ 	.byte	0x65, 0x63, 0x74, 0x69, 0x76, 0x65, 0x2f, 0x73, 0x6d, 0x39, 0x30, 0x5f, 0x6d, 0x6d, 0x61, 0x5f
        /*0052*/ 	.byte	0x74, 0x6d, 0x61, 0x5f, 0x67, 0x6d, 0x6d, 0x61, 0x5f, 0x73, 0x73, 0x5f, 0x77, 0x61, 0x72, 0x70
        /*0062*/ 	.byte	0x73, 0x70, 0x65, 0x63, 0x69, 0x61, 0x6c, 0x69, 0x7a, 0x65, 0x64, 0x2e, 0x68, 0x70, 0x70, 0x00
	.type		__unnamed_1,@object
	.size		__unnamed_1,(.L_0 - __unnamed_1)
__unnamed_1:
        /*0072*/ 	.byte	0x76, 0x6f, 0x69, 0x64, 0x20, 0x63, 0x75, 0x74, 0x6c, 0x61, 0x73, 0x73, 0x3a, 0x3a, 0x67, 0x65
        /* <DEDUP_REMOVED lines=175> */
        /*0b72*/ 	.byte	0x69, 0x64, 0x65, 0x6e, 0x74, 0x69, 0x74, 0x79, 0x5d, 0x00
.L_0:


//--------------------- .nv.shared._ZN7cutlass13device_kernelINS_4gemm6kernel13GemmUniversalIN4cute5tupleIJiiiiEEENS1_10collective13CollectiveMmaINS1_34MainloopSm90TmaGmmaWarpSpecializedILi5ENS5_IJNS4_1CILi1EEENSA_ILi4EEESB_EEENS1_32KernelTmaWarpSpecializedPingpongEEENS5_IJNSA_ILi64EEENSA_ILi256EEENSA_ILi32EEEEEEfNS5_IJlSB_lEEEfSK_NS4_8TiledMMAINS4_8MMA_AtomIJNS4_4SM904GMMA30MMA_64x256x8_F32TF32TF32_SS_TNILNSO_7ScaleInE1ELSQ_1EEEEEENS4_6LayoutINS5_IJSB_SB_SB_EEENS5_IJNSA_ILi0EEESV_SV_EEEEENS5_IJNS4_10UnderscoreESY_SY_EEEEENS4_23SM90_TMA_LOAD_MULTICASTENS4_14ComposedLayoutINS4_7SwizzleILi3ELi4ELi3EEENS4_18smem_ptr_flag_bitsILi32EEENST_INS5_IJNSA_ILi8EEESI_EEENS5_IJSI_SB_EEEEEEEvNS4_8identityENS4_13SM90_TMA_LOADES1B_vS1C_EENS_8epilogue10collective6detail29Sm90TmaWarpSpecializedAdapterINS1G_15DefaultEpilogueIfSK_SK_NS1F_6thread17LinearCombinationIfLi1EffLNS1K_9ScaleType4KindE0ELNS_15FloatRoundStyleE2EfEENS1_15EpilogueDefaultEEEEEvvEEEEvNT_6ParamsE --------------------------
	.section	.nv.shared._ZN7cutlass13device_kernelINS_4gemm6kernel13GemmUniversalIN4cute5tupleIJiiiiEEENS1_10collective13CollectiveMmaINS1_34MainloopSm90TmaGmmaWarpSpecializedILi5ENS5_IJNS4_1CILi1EEENSA_ILi4EEESB_EEENS1_32KernelTmaWarpSpecializedPingpongEEENS5_IJNSA_ILi64EEENSA_ILi256EEENSA_ILi32EEEEEEfNS5_IJlSB_lEEEfSK_NS4_8TiledMMAINS4_8MMA_AtomIJNS4_4SM904GMMA30MMA_64x256x8_F32TF32TF32_SS_TNILNSO_7ScaleInE1ELSQ_1EEEEEENS4_6LayoutINS5_IJSB_SB_SB_EEENS5_IJNSA_ILi0EEESV_SV_EEEEENS5_IJNS4_10UnderscoreESY_SY_EEEEENS4_23SM90_TMA_LOAD_MULTICASTENS4_14ComposedLayoutINS4_7SwizzleILi3ELi4ELi3EEENS4_18smem_ptr_flag_bitsILi32EEENST_INS5_IJNSA_ILi8EEESI_EEENS5_IJSI_SB_EEEEEEEvNS4_8identityENS4_13SM90_TMA_LOADES1B_vS1C_EENS_8epilogue10collective6detail29Sm90TmaWarpSpecializedAdapterINS1G_15DefaultEpilogueIfSK_SK_NS1F_6thread17LinearCombinationIfLi1EffLNS1K_9ScaleType4KindE0ELNS_15FloatRoundStyleE2EfEENS1_15EpilogueDefaultEEEEEvvEEEEvNT_6ParamsE,"aw",@nobits
	.sectionflags	@""
	.align	16
	.zero		1024


//--------------------- .nv.shared.reserved.0     --------------------------
	.section	.nv.shared.reserved.0,"aw",@nobits
	.weak		__nv_reservedSMEM_offset_0_alias
	.size		__nv_reservedSMEM_offset_0_alias, 0, 0
	.other		__nv_reservedSMEM_offset_0_alias,@"STO_CUDA_RESERVED_SHARED STV_DEFAULT"
__nv_reservedSMEM_offset_0_alias:
	.zero		0


//--------------------- .nv.global                --------------------------
	.section	.nv.global,"aw",@nobits
.nv.global:
	.type		_ZN40_INTERNAL_2ae43cd5_4_k_cu_c1cd637c_253864cute1_E,@object
	.size		_ZN40_INTERNAL_2ae43cd5_4_k_cu_c1cd637c_253864cute1_E,(_ZN40_INTERNAL_2ae43cd5_4_k_cu_c1cd637c_253864cuda3std3__45__cpo6cbeginE - _ZN40_INTERNAL_2ae43cd5_4_k_cu_c1cd637c_253864cute1_E)
_ZN40_INTERNAL_2ae43cd5_4_k_cu_c1cd637c_253864cute1_E:
	.zero		1
	.type		_ZN40_INTERNAL_2ae43cd5_4_k_cu_c1cd637c_253864cuda3std3__45__cpo6cbeginE,@object
	.size		_ZN40_INTERNAL_2ae43cd5_4_k_cu_c1cd637c_253864cuda3std3__45__cpo6cbeginE,(_ZN40_INTERNAL_2ae43cd5_4_k_cu_c1cd637c_253864cuda3std3__48in_placeE - _ZN40_INTERNAL_2ae43cd5_4_k_cu_c1cd637c_253864cuda3std3__45__cpo6cbeginE)
_ZN40_INTERNAL_2ae43cd5_4_k_cu_c1cd637c_253864cuda3std3__45__cpo6cbeginE:
	.zero		1
	.type		_ZN40_INTERNAL_2ae43cd5_4_k_cu_c1cd637c_253864cuda3std3__48in_placeE,@object
	.size		_ZN40_INTERNAL_2ae43cd5_4_k_cu_c1cd637c_253864cuda3std3__48in_placeE,(_ZN40_INTERNAL_2ae43cd5_4_k_cu_c1cd637c_253864cuda3std6ranges3__45__cpo9iter_moveE - _ZN40_INTERNAL_2ae43cd5_4_k_cu_c1cd637c_253864cuda3std3__48in_placeE)
_ZN40_INTERNAL_2ae43cd5_4_k_cu_c1cd637c_253864cuda3std3__48in_placeE:
	.zero		1
	.type		_ZN40_INTERNAL_2ae43cd5_4_k_cu_c1cd637c_253864cuda3std6ranges3__45__cpo9iter_moveE,@object
	.size		_ZN40_INTERNAL_2ae43cd5_4_k_cu_c1cd637c_253864cuda3std6ranges3__45__cpo9iter_moveE,(_ZN40_INTERNAL_2ae43cd5_4_k_cu_c1cd637c_253864cuda3std3__45__cpo5beginE - _ZN40_INTERNAL_2ae43cd5_4_k_cu_c1cd637c_253864cuda3std6ranges3__45__cpo9iter_moveE)
_ZN40_INTERNAL_2ae43cd5_4_k_cu_c1cd637c_253864cuda3std6ranges3__45__cpo9iter_moveE:
	.zero		1
	.type		_ZN40_INTERNAL_2ae43cd5_4_k_cu_c1cd637c_253864cuda3std3__45__cpo5beginE,@object
	.size		_ZN40_INTERNAL_2ae43cd5_4_k_cu_c1cd637c_253864cuda3std3__45__cpo5beginE,(_ZN40_INTERNAL_2ae43cd5_4_k_cu_c1cd637c_253864cuda3std3__442_GLOBAL__N__2ae43cd5_4_k_cu_c1cd637c_253866ignoreE - _ZN40_INTERNAL_2ae43cd5_4_k_cu_c1cd637c_253864cuda3std3__45__cpo5beginE)
_ZN40_INTERNAL_2ae43cd5_4_k_cu_c1cd637c_253864cuda3std3__45__cpo5beginE:
	.zero		1
	.type		_ZN40_INTERNAL_2ae43cd5_4_k_cu_c1cd637c_253864cuda3std3__442_GLOBAL__N__2ae43cd5_4_k_cu_c1cd637c_253866ignoreE,@object
	.size		_ZN40_INTERNAL_2ae43cd5_4_k_cu_c1cd637c_253864cuda3std3__442_GLOBAL__N__2ae43cd5_4_k_cu_c1cd637c_253866ignoreE,(_ZN40_INTERNAL_2ae43cd5_4_k_cu_c1cd637c_253864cute7productE - _ZN40_INTERNAL_2ae43cd5_4_k_cu_c1cd637c_253864cuda3std3__442_GLOBAL__N__2ae43cd5_4_k_cu_c1cd637c_253866ignoreE)
_ZN40_INTERNAL_2ae43cd5_4_k_cu_c1cd637c_253864cuda3std3__442_GLOBAL__N__2ae43cd5_4_k_cu_c1cd637c_253866ignoreE:
	.zero		1
	.type		_ZN40_INTERNAL_2ae43cd5_4_k_cu_c1cd637c_253864cute7productE,@object
	.size		_ZN40_INTERNAL_2ae43cd5_4_k_cu_c1cd637c_253864cute7productE,(_ZN40_INTERNAL_2ae43cd5_4_k_cu_c1cd637c_253864cuda3std3__45__cpo3endE - _ZN40_INTERNAL_2ae43cd5_4_k_cu_c1cd637c_253864cute7productE)
_ZN40_INTERNAL_2ae43cd5_4_k_cu_c1cd637c_253864cute7productE:
	.zero		1
	.type		_ZN40_INTERNAL_2ae43cd5_4_k_cu_c1cd637c_253864cuda3std3__45__cpo3endE,@object
	.size		_ZN40_INTERNAL_2ae43cd5_4_k_cu_c1cd637c_253864cuda3std3__45__cpo3endE,(_ZN40_INTERNAL_2ae43cd5_4_k_cu_c1cd637c_253864cuda3std3__419piecewise_constructE - _ZN40_INTERNAL_2ae43cd5_4_k_cu_c1cd637c_253864cuda3std3__45__cpo3endE)
_ZN40_INTERNAL_2ae43cd5_4_k_cu_c1cd637c_253864cuda3std3__45__cpo3endE:
	.zero		1
	.type		_ZN40_INTERNAL_2ae43cd5_4_k_cu_c1cd637c_253864cuda3std3__419piecewise_constructE,@object
	.size		_ZN40_INTERNAL_2ae43cd5_4_k_cu_c1cd637c_253864cuda3std3__419piecewise_constructE,(_ZN40_INTERNAL_2ae43cd5_4_k_cu_c1cd637c_253864cuda3std3__45__cpo4cendE - _ZN40_INTERNAL_2ae43cd5_4_k_cu_c1cd637c_253864cuda3std3__419piecewise_constructE)
_ZN40_INTERNAL_2ae43cd5_4_k_cu_c1cd637c_253864cuda3std3__419piecewise_constructE:
	.zero		1
	.type		_ZN40_INTERNAL_2ae43cd5_4_k_cu_c1cd637c_253864cuda3std3__45__cpo4cendE,@object
	.size		_ZN40_INTERNAL_2ae43cd5_4_k_cu_c1cd637c_253864cuda3std3__45__cpo4cendE,(_ZN40_INTERNAL_2ae43cd5_4_k_cu_c1cd637c_253864cuda3std6ranges3__45__cpo4swapE - _ZN40_INTERNAL_2ae43cd5_4_k_cu_c1cd637c_253864cuda3std3__45__cpo4cendE)
_ZN40_INTERNAL_2ae43cd5_4_k_cu_c1cd637c_253864cuda3std3__45__cpo4cendE:
	.zero		1
	.type		_ZN40_INTERNAL_2ae43cd5_4_k_cu_c1cd637c_253864cuda3std6ranges3__45__cpo4swapE,@object
	.size		_ZN40_INTERNAL_2ae43cd5_4_k_cu_c1cd637c_253864cuda3std6ranges3__45__cpo4swapE,(.L_8 - _ZN40_INTERNAL_2ae43cd5_4_k_cu_c1cd637c_253864cuda3std6ranges3__45__cpo4swapE)
_ZN40_INTERNAL_2ae43cd5_4_k_cu_c1cd637c_253864cuda3std6ranges3__45__cpo4swapE:
	.zero		1
.L_8:


//--------------------- .nv.constant0._ZN7cutlass13device_kernelINS_4gemm6kernel13GemmUniversalIN4cute5tupleIJiiiiEEENS1_10collective13CollectiveMmaINS1_34MainloopSm90TmaGmmaWarpSpecializedILi5ENS5_IJNS4_1CILi1EEENSA_ILi4EEESB_EEENS1_32KernelTmaWarpSpecializedPingpongEEENS5_IJNSA_ILi64EEENSA_ILi256EEENSA_ILi32EEEEEEfNS5_IJlSB_lEEEfSK_NS4_8TiledMMAINS4_8MMA_AtomIJNS4_4SM904GMMA30MMA_64x256x8_F32TF32TF32_SS_TNILNSO_7ScaleInE1ELSQ_1EEEEEENS4_6LayoutINS5_IJSB_SB_SB_EEENS5_IJNSA_ILi0EEESV_SV_EEEEENS5_IJNS4_10UnderscoreESY_SY_EEEEENS4_23SM90_TMA_LOAD_MULTICASTENS4_14ComposedLayoutINS4_7SwizzleILi3ELi4ELi3EEENS4_18smem_ptr_flag_bitsILi32EEENST_INS5_IJNSA_ILi8EEESI_EEENS5_IJSI_SB_EEEEEEEvNS4_8identityENS4_13SM90_TMA_LOADES1B_vS1C_EENS_8epilogue10collective6detail29Sm90TmaWarpSpecializedAdapterINS1G_15DefaultEpilogueIfSK_SK_NS1F_6thread17LinearCombinationIfLi1EffLNS1K_9ScaleType4KindE0ELNS_15FloatRoundStyleE2EfEENS1_15EpilogueDefaultEEEEEvvEEEEvNT_6ParamsE --------------------------
	.section	.nv.constant0._ZN7cutlass13device_kernelINS_4gemm6kernel13GemmUniversalIN4cute5tupleIJiiiiEEENS1_10collective13CollectiveMmaINS1_34MainloopSm90TmaGmmaWarpSpecializedILi5ENS5_IJNS4_1CILi1EEENSA_ILi4EEESB_EEENS1_32KernelTmaWarpSpecializedPingpongEEENS5_IJNSA_ILi64EEENSA_ILi256EEENSA_ILi32EEEEEEfNS5_IJlSB_lEEEfSK_NS4_8TiledMMAINS4_8MMA_AtomIJNS4_4SM904GMMA30MMA_64x256x8_F32TF32TF32_SS_TNILNSO_7ScaleInE1ELSQ_1EEEEEENS4_6LayoutINS5_IJSB_SB_SB_EEENS5_IJNSA_ILi0EEESV_SV_EEEEENS5_IJNS4_10UnderscoreESY_SY_EEEEENS4_23SM90_TMA_LOAD_MULTICASTENS4_14ComposedLayoutINS4_7SwizzleILi3ELi4ELi3EEENS4_18smem_ptr_flag_bitsILi32EEENST_INS5_IJNSA_ILi8EEESI_EEENS5_IJSI_SB_EEEEEEEvNS4_8identityENS4_13SM90_TMA_LOADES1B_vS1C_EENS_8epilogue10collective6detail29Sm90TmaWarpSpecializedAdapterINS1G_15DefaultEpilogueIfSK_SK_NS1F_6thread17LinearCombinationIfLi1EffLNS1K_9ScaleType4KindE0ELNS_15FloatRoundStyleE2EfEENS1_15EpilogueDefaultEEEEEvvEEEEvNT_6ParamsE,"a",@progbits
	.sectionflags	@""
	.align	4
.nv.constant0._ZN7cutlass13device_kernelINS_4gemm6kernel13GemmUniversalIN4cute5tupleIJiiiiEEENS1_10collective13CollectiveMmaINS1_34MainloopSm90TmaGmmaWarpSpecializedILi5ENS5_IJNS4_1CILi1EEENSA_ILi4EEESB_EEENS1_32KernelTmaWarpSpecializedPingpongEEENS5_IJNSA_ILi64EEENSA_ILi256EEENSA_ILi32EEEEEEfNS5_IJlSB_lEEEfSK_NS4_8TiledMMAINS4_8MMA_AtomIJNS4_4SM904GMMA30MMA_64x256x8_F32TF32TF32_SS_TNILNSO_7ScaleInE1ELSQ_1EEEEEENS4_6LayoutINS5_IJSB_SB_SB_EEENS5_IJNSA_ILi0EEESV_SV_EEEEENS5_IJNS4_10UnderscoreESY_SY_EEEEENS4_23SM90_TMA_LOAD_MULTICASTENS4_14ComposedLayoutINS4_7SwizzleILi3ELi4ELi3EEENS4_18smem_ptr_flag_bitsILi32EEENST_INS5_IJNSA_ILi8EEESI_EEENS5_IJSI_SB_EEEEEEEvNS4_8identityENS4_13SM90_TMA_LOADES1B_vS1C_EENS_8epilogue10collective6detail29Sm90TmaWarpSpecializedAdapterINS1G_15DefaultEpilogueIfSK_SK_NS1F_6thread17LinearCombinationIfLi1EffLNS1K_9ScaleType4KindE0ELNS_15FloatRoundStyleE2EfEENS1_15EpilogueDefaultEEEEEvvEEEEvNT_6ParamsE:
	.zero		1664


//--------------------- SYMBOLS --------------------------

	.type		.nv.reservedSmem.offset0,@object
	.size		.nv.reservedSmem.offset0,0x4
	.type		__assertfail,@function
